//
// Generated by NVIDIA NVVM Compiler
//
// Compiler Build ID: CL-36424714
// Cuda compilation tools, release 13.0, V13.0.88
// Based on NVVM 20.0.0
//

.version 9.0
.target sm_100
.address_size 64

	// .globl	_Z21computeNextGenerationPKbPb
.global .align 4 .b8 precalc_xorwow_matrix[102400];
.global .align 4 .b8 precalc_xorwow_offset_matrix[102400];
.global .align 4 .b8 mrg32k3aM1[2304];
.global .align 4 .b8 mrg32k3aM2[2304];
.global .align 4 .b8 mrg32k3aM1SubSeq[2016];
.global .align 4 .b8 mrg32k3aM2SubSeq[2016];
.global .align 4 .b8 mrg32k3aM1Seq[2304];
.global .align 4 .b8 mrg32k3aM2Seq[2304];
.const .align 8 .b8 __cr_lgamma_table[72];

.visible .entry _Z21computeNextGenerationPKbPb(
	.param .u64 .ptr .align 1 _Z21computeNextGenerationPKbPb_param_0,
	.param .u64 .ptr .align 1 _Z21computeNextGenerationPKbPb_param_1
)
{
	.reg .pred 	%p<41>;
	.reg .b16 	%rs<11>;
	.reg .b32 	%r<72>;
	.reg .b64 	%rd<25>;

	ld.param.u64 	%rd4, [_Z21computeNextGenerationPKbPb_param_0];
	ld.param.u64 	%rd3, [_Z21computeNextGenerationPKbPb_param_1];
	cvta.to.global.u64 	%rd1, %rd4;
	mov.u32 	%r34, %ntid.x;
	mov.u32 	%r35, %ctaid.x;
	mov.u32 	%r36, %tid.x;
	mad.lo.s32 	%r1, %r34, %r35, %r36;
	mov.u32 	%r37, %ntid.y;
	mov.u32 	%r38, %ctaid.y;
	mov.u32 	%r39, %tid.y;
	mad.lo.s32 	%r40, %r37, %r38, %r39;
	mul.lo.s32 	%r3, %r40, 50;
	add.s32 	%r4, %r3, %r1;
	setp.gt.s32 	%p4, %r1, 49;
	setp.gt.u32 	%p5, %r40, 50;
	or.pred  	%p6, %p4, %p5;
	@%p6 bra 	$L__BB0_22;
	add.s32 	%r5, %r1, -1;
	setp.gt.u32 	%p7, %r5, 49;
	add.s32 	%r6, %r40, -51;
	setp.lt.u32 	%p8, %r6, -50;
	add.s32 	%r7, %r3, -50;
	add.s32 	%r8, %r7, %r5;
	selp.b32 	%r42, -1, %r8, %p8;
	selp.b32 	%r9, -1, %r42, %p7;
	setp.lt.s32 	%p9, %r9, 0;
	mov.b32 	%r65, 0;
	@%p9 bra 	$L__BB0_3;
	cvt.u64.u32 	%rd5, %r9;
	add.s64 	%rd6, %rd1, %rd5;
	ld.global.u8 	%rs1, [%rd6];
	setp.ne.s16 	%p10, %rs1, 0;
	selp.u32 	%r65, 1, 0, %p10;
$L__BB0_3:
	setp.lt.u32 	%p11, %r6, -50;
	setp.gt.u32 	%p12, %r1, 49;
	add.s32 	%r43, %r7, %r1;
	selp.b32 	%r44, -1, %r43, %p11;
	selp.b32 	%r12, -1, %r44, %p12;
	setp.lt.s32 	%p13, %r12, 0;
	@%p13 bra 	$L__BB0_5;
	cvt.u64.u32 	%rd7, %r12;
	add.s64 	%rd8, %rd1, %rd7;
	ld.global.u8 	%rs2, [%rd8];
	setp.ne.s16 	%p14, %rs2, 0;
	selp.u32 	%r45, 1, 0, %p14;
	add.s32 	%r65, %r65, %r45;
$L__BB0_5:
	add.s32 	%r15, %r1, -49;
	min.u32 	%r46, %r15, %r6;
	setp.lt.u32 	%p15, %r46, -50;
	add.s32 	%r47, %r8, 2;
	selp.b32 	%r16, -1, %r47, %p15;
	setp.lt.s32 	%p16, %r16, 0;
	@%p16 bra 	$L__BB0_7;
	cvt.u64.u32 	%rd9, %r16;
	add.s64 	%rd10, %rd1, %rd9;
	ld.global.u8 	%rs3, [%rd10];
	setp.ne.s16 	%p17, %rs3, 0;
	selp.u32 	%r48, 1, 0, %p17;
	add.s32 	%r65, %r65, %r48;
$L__BB0_7:
	max.u32 	%r49, %r5, %r40;
	setp.gt.u32 	%p18, %r49, 49;
	add.s32 	%r50, %r4, -1;
	selp.b32 	%r19, -1, %r50, %p18;
	setp.lt.s32 	%p19, %r19, 0;
	@%p19 bra 	$L__BB0_9;
	cvt.u64.u32 	%rd11, %r19;
	add.s64 	%rd12, %rd1, %rd11;
	ld.global.u8 	%rs4, [%rd12];
	setp.ne.s16 	%p20, %rs4, 0;
	selp.u32 	%r51, 1, 0, %p20;
	add.s32 	%r65, %r65, %r51;
$L__BB0_9:
	setp.gt.u32 	%p21, %r40, 49;
	setp.lt.u32 	%p22, %r15, -50;
	add.s32 	%r52, %r4, 1;
	selp.b32 	%r53, -1, %r52, %p21;
	selp.b32 	%r22, -1, %r53, %p22;
	setp.lt.s32 	%p23, %r22, 0;
	@%p23 bra 	$L__BB0_11;
	cvt.u64.u32 	%rd13, %r22;
	add.s64 	%rd14, %rd1, %rd13;
	ld.global.u8 	%rs5, [%rd14];
	setp.ne.s16 	%p24, %rs5, 0;
	selp.u32 	%r54, 1, 0, %p24;
	add.s32 	%r65, %r65, %r54;
$L__BB0_11:
	setp.gt.u32 	%p25, %r5, 49;
	setp.gt.u32 	%p26, %r40, 48;
	add.s32 	%r55, %r8, 100;
	selp.b32 	%r56, -1, %r55, %p26;
	selp.b32 	%r25, -1, %r56, %p25;
	setp.lt.s32 	%p27, %r25, 0;
	@%p27 bra 	$L__BB0_13;
	cvt.u64.u32 	%rd15, %r25;
	add.s64 	%rd16, %rd1, %rd15;
	ld.global.u8 	%rs6, [%rd16];
	setp.ne.s16 	%p28, %rs6, 0;
	selp.u32 	%r57, 1, 0, %p28;
	add.s32 	%r65, %r65, %r57;
$L__BB0_13:
	setp.gt.u32 	%p29, %r40, 48;
	setp.gt.u32 	%p30, %r1, 49;
	add.s32 	%r58, %r8, 101;
	selp.b32 	%r59, -1, %r58, %p29;
	selp.b32 	%r28, -1, %r59, %p30;
	setp.lt.s32 	%p31, %r28, 0;
	@%p31 bra 	$L__BB0_15;
	cvt.u64.u32 	%rd17, %r28;
	add.s64 	%rd18, %rd1, %rd17;
	ld.global.u8 	%rs7, [%rd18];
	setp.ne.s16 	%p32, %rs7, 0;
	selp.u32 	%r60, 1, 0, %p32;
	add.s32 	%r65, %r65, %r60;
$L__BB0_15:
	setp.gt.u32 	%p33, %r40, 48;
	setp.lt.u32 	%p34, %r15, -50;
	add.s32 	%r61, %r8, 102;
	selp.b32 	%r62, -1, %r61, %p33;
	selp.b32 	%r31, -1, %r62, %p34;
	setp.lt.s32 	%p35, %r31, 0;
	@%p35 bra 	$L__BB0_17;
	cvt.u64.u32 	%rd19, %r31;
	add.s64 	%rd20, %rd1, %rd19;
	ld.global.u8 	%rs8, [%rd20];
	setp.ne.s16 	%p36, %rs8, 0;
	selp.u32 	%r63, 1, 0, %p36;
	add.s32 	%r65, %r65, %r63;
$L__BB0_17:
	cvt.s64.s32 	%rd21, %r4;
	add.s64 	%rd2, %rd1, %rd21;
	setp.lt.u32 	%p38, %r65, 2;
	mov.pred 	%p40, 0;
	@%p38 bra 	$L__BB0_21;
	ld.global.u8 	%rs9, [%rd2];
	setp.eq.s16 	%p39, %rs9, 0;
	@%p39 bra 	$L__BB0_20;
	setp.lt.u32 	%p40, %r65, 4;
	bra.uni 	$L__BB0_21;
$L__BB0_20:
	setp.eq.s32 	%p40, %r65, 3;
$L__BB0_21:
	selp.u16 	%rs10, 1, 0, %p40;
	cvta.to.global.u64 	%rd23, %rd3;
	add.s64 	%rd24, %rd23, %rd21;
	st.global.u8 	[%rd24], %rs10;
$L__BB0_22:
	ret;

}
	// .globl	_Z10placeCellsPbP17curandStateXORWOW
.visible .entry _Z10placeCellsPbP17curandStateXORWOW(
	.param .u64 .ptr .align 1 _Z10placeCellsPbP17curandStateXORWOW_param_0,
	.param .u64 .ptr .align 1 _Z10placeCellsPbP17curandStateXORWOW_param_1
)
{
	.reg .pred 	%p<5>;
	.reg .b16 	%rs<3>;
	.reg .b32 	%r<27>;
	.reg .b32 	%f<4>;
	.reg .b64 	%rd<11>;

	ld.param.u64 	%rd3, [_Z10placeCellsPbP17curandStateXORWOW_param_0];
	ld.param.u64 	%rd2, [_Z10placeCellsPbP17curandStateXORWOW_param_1];
	cvta.to.global.u64 	%rd1, %rd3;
	mov.u32 	%r2, %ctaid.x;
	mov.u32 	%r3, %ntid.x;
	mov.u32 	%r4, %tid.x;
	mad.lo.s32 	%r5, %r2, %r3, %r4;
	mov.u32 	%r6, %ctaid.y;
	mov.u32 	%r7, %ntid.y;
	mov.u32 	%r8, %tid.y;
	mad.lo.s32 	%r9, %r6, %r7, %r8;
	mad.lo.s32 	%r1, %r9, 50, %r5;
	setp.gt.s32 	%p1, %r5, 49;
	setp.gt.u32 	%p2, %r9, 49;
	or.pred  	%p3, %p1, %p2;
	@%p3 bra 	$L__BB1_4;
	cvta.to.global.u64 	%rd4, %rd2;
	mul.wide.s32 	%rd5, %r1, 48;
	add.s64 	%rd6, %rd4, %rd5;
	ld.global.v2.u32 	{%r11, %r12}, [%rd6];
	shr.u32 	%r13, %r12, 2;
	xor.b32  	%r14, %r13, %r12;
	ld.global.v2.u32 	{%r15, %r16}, [%rd6+8];
	ld.global.v2.u32 	{%r17, %r18}, [%rd6+16];
	st.global.v2.u32 	[%rd6+8], {%r16, %r17};
	shl.b32 	%r19, %r18, 4;
	shl.b32 	%r20, %r14, 1;
	xor.b32  	%r21, %r20, %r19;
	xor.b32  	%r22, %r21, %r14;
	xor.b32  	%r23, %r22, %r18;
	st.global.v2.u32 	[%rd6+16], {%r18, %r23};
	add.s32 	%r24, %r11, 362437;
	st.global.v2.u32 	[%rd6], {%r24, %r15};
	add.s32 	%r25, %r23, %r24;
	cvt.rn.f32.u32 	%f1, %r25;
	fma.rn.f32 	%f2, %f1, 0f2F800000, 0f2F000000;
	mul.f32 	%f3, %f2, 0f42C80000;
	cvt.rzi.s32.f32 	%r26, %f3;
	setp.lt.s32 	%p4, %r26, 76;
	@%p4 bra 	$L__BB1_3;
	cvt.s64.s32 	%rd9, %r1;
	add.s64 	%rd10, %rd1, %rd9;
	mov.b16 	%rs2, 1;
	st.global.u8 	[%rd10], %rs2;
	bra.uni 	$L__BB1_4;
$L__BB1_3:
	cvt.s64.s32 	%rd7, %r1;
	add.s64 	%rd8, %rd1, %rd7;
	mov.b16 	%rs1, 0;
	st.global.u8 	[%rd8], %rs1;
$L__BB1_4:
	ret;

}
	// .globl	_Z10initCurandP17curandStateXORWOWm
.visible .entry _Z10initCurandP17curandStateXORWOWm(
	.param .u64 .ptr .align 1 _Z10initCurandP17curandStateXORWOWm_param_0,
	.param .u64 _Z10initCurandP17curandStateXORWOWm_param_1
)
{
	.reg .pred 	%p<24>;
	.reg .b32 	%r<418>;
	.reg .b64 	%rd<19>;

	ld.param.u64 	%rd8, [_Z10initCurandP17curandStateXORWOWm_param_0];
	ld.param.u64 	%rd9, [_Z10initCurandP17curandStateXORWOWm_param_1];
	cvta.to.global.u64 	%rd10, %rd8;
	mov.u32 	%r182, %tid.x;
	mov.u32 	%r183, %ntid.x;
	mov.u32 	%r184, %ctaid.x;
	mad.lo.s32 	%r185, %r183, %r184, %r182;
	mov.u32 	%r186, %tid.y;
	mov.u32 	%r187, %ntid.y;
	mov.u32 	%r188, %ctaid.y;
	mad.lo.s32 	%r189, %r187, %r188, %r186;
	mad.lo.s32 	%r190, %r189, 50, %r185;
	cvt.s64.s32 	%rd18, %r190;
	mul.wide.s32 	%rd11, %r190, 48;
	add.s64 	%rd2, %rd10, %rd11;
	cvt.u32.u64 	%r191, %rd9;
	xor.b32  	%r192, %r191, -1429050551;
	mul.lo.s32 	%r193, %r192, 1099087573;
	{ .reg .b32 tmp; mov.b64 {tmp, %r194}, %rd9; }
	xor.b32  	%r195, %r194, -136515619;
	mul.lo.s32 	%r196, %r195, -1703105765;
	add.s32 	%r197, %r193, %r196;
	add.s32 	%r198, %r197, 6615241;
	add.s32 	%r199, %r193, 123456789;
	st.global.v2.u32 	[%rd2], {%r198, %r199};
	xor.b32  	%r200, %r193, 362436069;
	add.s32 	%r201, %r196, 521288629;
	st.global.v2.u32 	[%rd2+8], {%r200, %r201};
	xor.b32  	%r202, %r196, 88675123;
	add.s32 	%r203, %r193, 5783321;
	st.global.v2.u32 	[%rd2+16], {%r202, %r203};
	setp.eq.s32 	%p1, %r190, 0;
	@%p1 bra 	$L__BB2_42;
	mov.b32 	%r324, 0;
$L__BB2_2:
	and.b64  	%rd4, %rd18, 3;
	setp.eq.s64 	%p2, %rd4, 0;
	@%p2 bra 	$L__BB2_41;
	mul.wide.u32 	%rd12, %r324, 3200;
	mov.u64 	%rd13, precalc_xorwow_matrix;
	add.s64 	%rd5, %rd13, %rd12;
	cvt.u32.u64 	%r2, %rd4;
	mov.b32 	%r325, 0;
$L__BB2_4:
	mov.b32 	%r338, 0;
	mov.u32 	%r339, %r338;
	mov.u32 	%r340, %r338;
	mov.u32 	%r341, %r338;
	mov.u32 	%r342, %r338;
	mov.u32 	%r331, %r338;
$L__BB2_5:
	mul.wide.u32 	%rd14, %r331, 4;
	add.s64 	%rd15, %rd2, %rd14;
	ld.global.u32 	%r10, [%rd15+4];
	shl.b32 	%r11, %r331, 5;
	mov.b32 	%r337, 0;
$L__BB2_6:
	.pragma "nounroll";
	shr.u32 	%r208, %r10, %r337;
	and.b32  	%r209, %r208, 1;
	setp.eq.b32 	%p3, %r209, 1;
	not.pred 	%p4, %p3;
	add.s32 	%r210, %r11, %r337;
	mul.lo.s32 	%r211, %r210, 5;
	mul.wide.u32 	%rd16, %r211, 4;
	add.s64 	%rd6, %rd5, %rd16;
	@%p4 bra 	$L__BB2_8;
	ld.global.u32 	%r212, [%rd6];
	xor.b32  	%r342, %r342, %r212;
	ld.global.u32 	%r213, [%rd6+4];
	xor.b32  	%r341, %r341, %r213;
	ld.global.u32 	%r214, [%rd6+8];
	xor.b32  	%r340, %r340, %r214;
	ld.global.u32 	%r215, [%rd6+12];
	xor.b32  	%r339, %r339, %r215;
	ld.global.u32 	%r216, [%rd6+16];
	xor.b32  	%r338, %r338, %r216;
$L__BB2_8:
	and.b32  	%r218, %r208, 2;
	setp.eq.s32 	%p5, %r218, 0;
	@%p5 bra 	$L__BB2_10;
	ld.global.u32 	%r219, [%rd6+20];
	xor.b32  	%r342, %r342, %r219;
	ld.global.u32 	%r220, [%rd6+24];
	xor.b32  	%r341, %r341, %r220;
	ld.global.u32 	%r221, [%rd6+28];
	xor.b32  	%r340, %r340, %r221;
	ld.global.u32 	%r222, [%rd6+32];
	xor.b32  	%r339, %r339, %r222;
	ld.global.u32 	%r223, [%rd6+36];
	xor.b32  	%r338, %r338, %r223;
$L__BB2_10:
	and.b32  	%r225, %r208, 4;
	setp.eq.s32 	%p6, %r225, 0;
	@%p6 bra 	$L__BB2_12;
	ld.global.u32 	%r226, [%rd6+40];
	xor.b32  	%r342, %r342, %r226;
	ld.global.u32 	%r227, [%rd6+44];
	xor.b32  	%r341, %r341, %r227;
	ld.global.u32 	%r228, [%rd6+48];
	xor.b32  	%r340, %r340, %r228;
	ld.global.u32 	%r229, [%rd6+52];
	xor.b32  	%r339, %r339, %r229;
	ld.global.u32 	%r230, [%rd6+56];
	xor.b32  	%r338, %r338, %r230;
$L__BB2_12:
	and.b32  	%r232, %r208, 8;
	setp.eq.s32 	%p7, %r232, 0;
	@%p7 bra 	$L__BB2_14;
	ld.global.u32 	%r233, [%rd6+60];
	xor.b32  	%r342, %r342, %r233;
	ld.global.u32 	%r234, [%rd6+64];
	xor.b32  	%r341, %r341, %r234;
	ld.global.u32 	%r235, [%rd6+68];
	xor.b32  	%r340, %r340, %r235;
	ld.global.u32 	%r236, [%rd6+72];
	xor.b32  	%r339, %r339, %r236;
	ld.global.u32 	%r237, [%rd6+76];
	xor.b32  	%r338, %r338, %r237;
$L__BB2_14:
	and.b32  	%r239, %r208, 16;
	setp.eq.s32 	%p8, %r239, 0;
	@%p8 bra 	$L__BB2_16;
	ld.global.u32 	%r240, [%rd6+80];
	xor.b32  	%r342, %r342, %r240;
	ld.global.u32 	%r241, [%rd6+84];
	xor.b32  	%r341, %r341, %r241;
	ld.global.u32 	%r242, [%rd6+88];
	xor.b32  	%r340, %r340, %r242;
	ld.global.u32 	%r243, [%rd6+92];
	xor.b32  	%r339, %r339, %r243;
	ld.global.u32 	%r244, [%rd6+96];
	xor.b32  	%r338, %r338, %r244;
$L__BB2_16:
	and.b32  	%r246, %r208, 32;
	setp.eq.s32 	%p9, %r246, 0;
	@%p9 bra 	$L__BB2_18;
	ld.global.u32 	%r247, [%rd6+100];
	xor.b32  	%r342, %r342, %r247;
	ld.global.u32 	%r248, [%rd6+104];
	xor.b32  	%r341, %r341, %r248;
	ld.global.u32 	%r249, [%rd6+108];
	xor.b32  	%r340, %r340, %r249;
	ld.global.u32 	%r250, [%rd6+112];
	xor.b32  	%r339, %r339, %r250;
	ld.global.u32 	%r251, [%rd6+116];
	xor.b32  	%r338, %r338, %r251;
$L__BB2_18:
	and.b32  	%r253, %r208, 64;
	setp.eq.s32 	%p10, %r253, 0;
	@%p10 bra 	$L__BB2_20;
	ld.global.u32 	%r254, [%rd6+120];
	xor.b32  	%r342, %r342, %r254;
	ld.global.u32 	%r255, [%rd6+124];
	xor.b32  	%r341, %r341, %r255;
	ld.global.u32 	%r256, [%rd6+128];
	xor.b32  	%r340, %r340, %r256;
	ld.global.u32 	%r257, [%rd6+132];
	xor.b32  	%r339, %r339, %r257;
	ld.global.u32 	%r258, [%rd6+136];
	xor.b32  	%r338, %r338, %r258;
$L__BB2_20:
	and.b32  	%r260, %r208, 128;
	setp.eq.s32 	%p11, %r260, 0;
	@%p11 bra 	$L__BB2_22;
	ld.global.u32 	%r261, [%rd6+140];
	xor.b32  	%r342, %r342, %r261;
	ld.global.u32 	%r262, [%rd6+144];
	xor.b32  	%r341, %r341, %r262;
	ld.global.u32 	%r263, [%rd6+148];
	xor.b32  	%r340, %r340, %r263;
	ld.global.u32 	%r264, [%rd6+152];
	xor.b32  	%r339, %r339, %r264;
	ld.global.u32 	%r265, [%rd6+156];
	xor.b32  	%r338, %r338, %r265;
$L__BB2_22:
	and.b32  	%r267, %r208, 256;
	setp.eq.s32 	%p12, %r267, 0;
	@%p12 bra 	$L__BB2_24;
	ld.global.u32 	%r268, [%rd6+160];
	xor.b32  	%r342, %r342, %r268;
	ld.global.u32 	%r269, [%rd6+164];
	xor.b32  	%r341, %r341, %r269;
	ld.global.u32 	%r270, [%rd6+168];
	xor.b32  	%r340, %r340, %r270;
	ld.global.u32 	%r271, [%rd6+172];
	xor.b32  	%r339, %r339, %r271;
	ld.global.u32 	%r272, [%rd6+176];
	xor.b32  	%r338, %r338, %r272;
$L__BB2_24:
	and.b32  	%r274, %r208, 512;
	setp.eq.s32 	%p13, %r274, 0;
	@%p13 bra 	$L__BB2_26;
	ld.global.u32 	%r275, [%rd6+180];
	xor.b32  	%r342, %r342, %r275;
	ld.global.u32 	%r276, [%rd6+184];
	xor.b32  	%r341, %r341, %r276;
	ld.global.u32 	%r277, [%rd6+188];
	xor.b32  	%r340, %r340, %r277;
	ld.global.u32 	%r278, [%rd6+192];
	xor.b32  	%r339, %r339, %r278;
	ld.global.u32 	%r279, [%rd6+196];
	xor.b32  	%r338, %r338, %r279;
$L__BB2_26:
	and.b32  	%r281, %r208, 1024;
	setp.eq.s32 	%p14, %r281, 0;
	@%p14 bra 	$L__BB2_28;
	ld.global.u32 	%r282, [%rd6+200];
	xor.b32  	%r342, %r342, %r282;
	ld.global.u32 	%r283, [%rd6+204];
	xor.b32  	%r341, %r341, %r283;
	ld.global.u32 	%r284, [%rd6+208];
	xor.b32  	%r340, %r340, %r284;
	ld.global.u32 	%r285, [%rd6+212];
	xor.b32  	%r339, %r339, %r285;
	ld.global.u32 	%r286, [%rd6+216];
	xor.b32  	%r338, %r338, %r286;
$L__BB2_28:
	and.b32  	%r288, %r208, 2048;
	setp.eq.s32 	%p15, %r288, 0;
	@%p15 bra 	$L__BB2_30;
	ld.global.u32 	%r289, [%rd6+220];
	xor.b32  	%r342, %r342, %r289;
	ld.global.u32 	%r290, [%rd6+224];
	xor.b32  	%r341, %r341, %r290;
	ld.global.u32 	%r291, [%rd6+228];
	xor.b32  	%r340, %r340, %r291;
	ld.global.u32 	%r292, [%rd6+232];
	xor.b32  	%r339, %r339, %r292;
	ld.global.u32 	%r293, [%rd6+236];
	xor.b32  	%r338, %r338, %r293;
$L__BB2_30:
	and.b32  	%r295, %r208, 4096;
	setp.eq.s32 	%p16, %r295, 0;
	@%p16 bra 	$L__BB2_32;
	ld.global.u32 	%r296, [%rd6+240];
	xor.b32  	%r342, %r342, %r296;
	ld.global.u32 	%r297, [%rd6+244];
	xor.b32  	%r341, %r341, %r297;
	ld.global.u32 	%r298, [%rd6+248];
	xor.b32  	%r340, %r340, %r298;
	ld.global.u32 	%r299, [%rd6+252];
	xor.b32  	%r339, %r339, %r299;
	ld.global.u32 	%r300, [%rd6+256];
	xor.b32  	%r338, %r338, %r300;
$L__BB2_32:
	and.b32  	%r302, %r208, 8192;
	setp.eq.s32 	%p17, %r302, 0;
	@%p17 bra 	$L__BB2_34;
	ld.global.u32 	%r303, [%rd6+260];
	xor.b32  	%r342, %r342, %r303;
	ld.global.u32 	%r304, [%rd6+264];
	xor.b32  	%r341, %r341, %r304;
	ld.global.u32 	%r305, [%rd6+268];
	xor.b32  	%r340, %r340, %r305;
	ld.global.u32 	%r306, [%rd6+272];
	xor.b32  	%r339, %r339, %r306;
	ld.global.u32 	%r307, [%rd6+276];
	xor.b32  	%r338, %r338, %r307;
$L__BB2_34:
	and.b32  	%r309, %r208, 16384;
	setp.eq.s32 	%p18, %r309, 0;
	@%p18 bra 	$L__BB2_36;
	ld.global.u32 	%r310, [%rd6+280];
	xor.b32  	%r342, %r342, %r310;
	ld.global.u32 	%r311, [%rd6+284];
	xor.b32  	%r341, %r341, %r311;
	ld.global.u32 	%r312, [%rd6+288];
	xor.b32  	%r340, %r340, %r312;
	ld.global.u32 	%r313, [%rd6+292];
	xor.b32  	%r339, %r339, %r313;
	ld.global.u32 	%r314, [%rd6+296];
	xor.b32  	%r338, %r338, %r314;
$L__BB2_36:
	and.b32  	%r316, %r208, 32768;
	setp.eq.s32 	%p19, %r316, 0;
	@%p19 bra 	$L__BB2_38;
	ld.global.u32 	%r317, [%rd6+300];
	xor.b32  	%r342, %r342, %r317;
	ld.global.u32 	%r318, [%rd6+304];
	xor.b32  	%r341, %r341, %r318;
	ld.global.u32 	%r319, [%rd6+308];
	xor.b32  	%r340, %r340, %r319;
	ld.global.u32 	%r320, [%rd6+312];
	xor.b32  	%r339, %r339, %r320;
	ld.global.u32 	%r321, [%rd6+316];
	xor.b32  	%r338, %r338, %r321;
$L__BB2_38:
	add.s32 	%r337, %r337, 16;
	setp.ne.s32 	%p20, %r337, 32;
	@%p20 bra 	$L__BB2_6;
	mad.lo.s32 	%r322, %r331, -31, %r11;
	add.s32 	%r331, %r322, 1;
	setp.ne.s32 	%p21, %r331, 5;
	@%p21 bra 	$L__BB2_5;
	st.global.u32 	[%rd2+4], %r342;
	st.global.u32 	[%rd2+8], %r341;
	st.global.u32 	[%rd2+12], %r340;
	st.global.u32 	[%rd2+16], %r339;
	st.global.u32 	[%rd2+20], %r338;
	add.s32 	%r325, %r325, 1;
	setp.lt.u32 	%p22, %r325, %r2;
	@%p22 bra 	$L__BB2_4;
$L__BB2_41:
	shr.u64 	%rd7, %rd18, 2;
	add.s32 	%r324, %r324, 1;
	setp.gt.u64 	%p23, %rd18, 3;
	mov.u64 	%rd18, %rd7;
	@%p23 bra 	$L__BB2_2;
$L__BB2_42:
	mov.b32 	%r323, 0;
	st.global.v2.u32 	[%rd2+24], {%r323, %r323};
	st.global.u32 	[%rd2+32], %r323;
	mov.b64 	%rd17, 0;
	st.global.u64 	[%rd2+40], %rd17;
	ret;

}


// ===== COMPILED SASS (sm_100) =====

	.target	sm_100

	.elftype	@"ET_EXEC"


//--------------------- .note.nv.tkinfo           --------------------------
	.section	.note.nv.tkinfo,"",@"SHT_NOTE"
	.sectionflags	@"SHF_NOTE_NV_TKINFO"
	.tkinfo
        /*0018*/ 	.word	0x00000002
        /*0030*/ 	.string	""
        /*0030*/ 	.string	"ptxas"
        /*0030*/ 	.string	"Cuda compilation tools, release 13.0, V13.0.88"
        /*0030*/ 	.string	"Build cuda_13.0.r13.0/compiler.36424714_0"
        /*0030*/ 	.string	"-arch sm_100 -m 64 "



//--------------------- .note.nv.cuinfo           --------------------------
	.section	.note.nv.cuinfo,"",@"SHT_NOTE"
	.sectionflags	@"SHF_NOTE_NV_CUINFO"
        /*0018*/ 	.short	0x0002
        /*001a*/ 	.short	0x0064
        /*001c*/ 	.short	0x0082
	.zero		2


//--------------------- .nv.info                  --------------------------
	.section	.nv.info,"",@"SHT_CUDA_INFO"
	.align	4


	//----- nvinfo : EIATTR_REGCOUNT
	.align		4
        /*0000*/ 	.byte	0x04, 0x2f
        /*0002*/ 	.short	(.L_10 - .L_9)
	.align		4
.L_9:
        /*0004*/ 	.word	index@(_Z21computeNextGenerationPKbPb)
        /*0008*/ 	.word	0x00000018


	//----- nvinfo : EIATTR_FRAME_SIZE
	.align		4
.L_10:
        /*000c*/ 	.byte	0x04, 0x11
        /*000e*/ 	.short	(.L_12 - .L_11)
	.align		4
.L_11:
        /*0010*/ 	.word	index@(_Z21computeNextGenerationPKbPb)
        /*0014*/ 	.word	0x00000000


	//----- nvinfo : EIATTR_REGCOUNT
	.align		4
.L_12:
        /*0018*/ 	.byte	0x04, 0x2f
        /*001a*/ 	.short	(.L_14 - .L_13)
	.align		4
.L_13:
        /*001c*/ 	.word	index@(_Z10placeCellsPbP17curandStateXORWOW)
        /*0020*/ 	.word	0x00000014


	//----- nvinfo : EIATTR_FRAME_SIZE
	.align		4
.L_14:
        /*0024*/ 	.byte	0x04, 0x11
        /*0026*/ 	.short	(.L_16 - .L_15)
	.align		4
.L_15:
        /*0028*/ 	.word	index@(_Z10placeCellsPbP17curandStateXORWOW)
        /*002c*/ 	.word	0x00000000


	//----- nvinfo : EIATTR_REGCOUNT
	.align		4
.L_16:
        /*0030*/ 	.byte	0x04, 0x2f
        /*0032*/ 	.short	(.L_18 - .L_17)
	.align		4
.L_17:
        /*0034*/ 	.word	index@(_Z10initCurandP17curandStateXORWOWm)
        /*0038*/ 	.word	0x0000001f


	//----- nvinfo : EIATTR_FRAME_SIZE
	.align		4
.L_18:
        /*003c*/ 	.byte	0x04, 0x11
        /*003e*/ 	.short	(.L_20 - .L_19)
	.align		4
.L_19:
        /*0040*/ 	.word	index@(_Z10initCurandP17curandStateXORWOWm)
        /*0044*/ 	.word	0x00000000


	//----- nvinfo : EIATTR_MIN_STACK_SIZE
	.align		4
.L_20:
        /*0048*/ 	.byte	0x04, 0x12
        /*004a*/ 	.short	(.L_22 - .L_21)
	.align		4
.L_21:
        /*004c*/ 	.word	index@(_Z10initCurandP17curandStateXORWOWm)
        /*0050*/ 	.word	0x00000000


	//----- nvinfo : EIATTR_MIN_STACK_SIZE
	.align		4
.L_22:
        /*0054*/ 	.byte	0x04, 0x12
        /*0056*/ 	.short	(.L_24 - .L_23)
	.align		4
.L_23:
        /*0058*/ 	.word	index@(_Z10placeCellsPbP17curandStateXORWOW)
        /*005c*/ 	.word	0x00000000


	//----- nvinfo : EIATTR_MIN_STACK_SIZE
	.align		4
.L_24:
        /*0060*/ 	.byte	0x04, 0x12
        /*0062*/ 	.short	(.L_26 - .L_25)
	.align		4
.L_25:
        /*0064*/ 	.word	index@(_Z21computeNextGenerationPKbPb)
        /*0068*/ 	.word	0x00000000
.L_26:


//--------------------- .nv.compat                --------------------------
	.section	.nv.compat,"",@"SHT_CUDA_COMPAT_INFO"
	.align	4
        /*0000*/ 	.byte	0x02, 0x09, 0x00, 0x00, 0x02, 0x02, 0x01, 0x00, 0x02, 0x05, 0x05, 0x00, 0x03, 0x07, 0x01, 0x01
        /*0010*/ 	.byte	0x02, 0x03, 0x00, 0x00, 0x02, 0x06, 0x01, 0x00, 0x04, 0x0b, 0x08, 0x00, 0x09, 0x00, 0x00, 0x00
        /*0020*/ 	.byte	0x00, 0x00, 0x00, 0x00


//--------------------- .nv.info._Z10initCurandP17curandStateXORWOWm --------------------------
	.section	.nv.info._Z10initCurandP17curandStateXORWOWm,"",@"SHT_CUDA_INFO"
	.sectionflags	@""
	.align	4


	//----- nvinfo : EIATTR_CUDA_API_VERSION
	.align		4
        /*0000*/ 	.byte	0x04, 0x37
        /*0002*/ 	.short	(.L_28 - .L_27)
.L_27:
        /*0004*/ 	.word	0x00000082


	//----- nvinfo : EIATTR_KPARAM_INFO
	.align		4
.L_28:
        /*0008*/ 	.byte	0x04, 0x17
        /*000a*/ 	.short	(.L_30 - .L_29)
.L_29:
        /*000c*/ 	.word	0x00000000
        /*0010*/ 	.short	0x0001
        /*0012*/ 	.short	0x0008
        /*0014*/ 	.byte	0x00, 0xf0, 0x21, 0x00


	//----- nvinfo : EIATTR_KPARAM_INFO
	.align		4
.L_30:
        /*0018*/ 	.byte	0x04, 0x17
        /*001a*/ 	.short	(.L_32 - .L_31)
.L_31:
        /*001c*/ 	.word	0x00000000
        /*0020*/ 	.short	0x0000
        /*0022*/ 	.short	0x0000
        /*0024*/ 	.byte	0x00, 0xf5, 0x21, 0x00


	//----- nvinfo : EIATTR_SPARSE_MMA_MASK
	.align		4
.L_32:
        /*0028*/ 	.byte	0x03, 0x50
        /*002a*/ 	.short	0x0000


	//----- nvinfo : EIATTR_MAXREG_COUNT
	.align		4
        /*002c*/ 	.byte	0x03, 0x1b
        /*002e*/ 	.short	0x00ff


	//----- nvinfo : EIATTR_MERCURY_ISA_VERSION
	.align		4
        /*0030*/ 	.byte	0x03, 0x5f
        /*0032*/ 	.short	0x0101


	//----- nvinfo : EIATTR_VRC_CTA_INIT_COUNT
	.align		4
        /*0034*/ 	.byte	0x02, 0x4a
	.zero		1
	.zero		1


	//----- nvinfo : EIATTR_EXIT_INSTR_OFFSETS
	.align		4
        /*0038*/ 	.byte	0x04, 0x1c
        /*003a*/ 	.short	(.L_34 - .L_33)


	//   ....[0]....
.L_33:
        /*003c*/ 	.word	0x00000f20


	//----- nvinfo : EIATTR_CRS_STACK_SIZE
	.align		4
.L_34:
        /*0040*/ 	.byte	0x04, 0x1e
        /*0042*/ 	.short	(.L_36 - .L_35)
.L_35:
        /*0044*/ 	.word	0x00000000


	//----- nvinfo : EIATTR_CBANK_PARAM_SIZE
	.align		4
.L_36:
        /*0048*/ 	.byte	0x03, 0x19
        /*004a*/ 	.short	0x0010


	//----- nvinfo : EIATTR_PARAM_CBANK
	.align		4
        /*004c*/ 	.byte	0x04, 0x0a
        /*004e*/ 	.short	(.L_38 - .L_37)
	.align		4
.L_37:
        /*0050*/ 	.word	index@(.nv.constant0._Z10initCurandP17curandStateXORWOWm)
        /*0054*/ 	.short	0x0380
        /*0056*/ 	.short	0x0010


	//----- nvinfo : EIATTR_SW_WAR
	.align		4
.L_38:
        /*0058*/ 	.byte	0x04, 0x36
        /*005a*/ 	.short	(.L_40 - .L_39)
.L_39:
        /*005c*/ 	.word	0x00000008
.L_40:


//--------------------- .nv.info._Z10placeCellsPbP17curandStateXORWOW --------------------------
	.section	.nv.info._Z10placeCellsPbP17curandStateXORWOW,"",@"SHT_CUDA_INFO"
	.sectionflags	@""
	.align	4


	//----- nvinfo : EIATTR_CUDA_API_VERSION
	.align		4
        /*0000*/ 	.byte	0x04, 0x37
        /*0002*/ 	.short	(.L_42 - .L_41)
.L_41:
        /*0004*/ 	.word	0x00000082


	//----- nvinfo : EIATTR_KPARAM_INFO
	.align		4
.L_42:
        /*0008*/ 	.byte	0x04, 0x17
        /*000a*/ 	.short	(.L_44 - .L_43)
.L_43:
        /*000c*/ 	.word	0x00000000
        /*0010*/ 	.short	0x0001
        /*0012*/ 	.short	0x0008
        /*0014*/ 	.byte	0x00, 0xf5, 0x21, 0x00


	//----- nvinfo : EIATTR_KPARAM_INFO
	.align		4
.L_44:
        /*0018*/ 	.byte	0x04, 0x17
        /*001a*/ 	.short	(.L_46 - .L_45)
.L_45:
        /*001c*/ 	.word	0x00000000
        /*0020*/ 	.short	0x0000
        /*0022*/ 	.short	0x0000
        /*0024*/ 	.byte	0x00, 0xf5, 0x21, 0x00


	//----- nvinfo : EIATTR_SPARSE_MMA_MASK
	.align		4
.L_46:
        /*0028*/ 	.byte	0x03, 0x50
        /*002a*/ 	.short	0x0000


	//----- nvinfo : EIATTR_MAXREG_COUNT
	.align		4
        /*002c*/ 	.byte	0x03, 0x1b
        /*002e*/ 	.short	0x00ff


	//----- nvinfo : EIATTR_MERCURY_ISA_VERSION
	.align		4
        /*0030*/ 	.byte	0x03, 0x5f
        /*0032*/ 	.short	0x0101


	//----- nvinfo : EIATTR_VRC_CTA_INIT_COUNT
	.align		4
        /*0034*/ 	.byte	0x02, 0x4a
	.zero		1
	.zero		1


	//----- nvinfo : EIATTR_EXIT_INSTR_OFFSETS
	.align		4
        /*0038*/ 	.byte	0x04, 0x1c
        /*003a*/ 	.short	(.L_48 - .L_47)


	//   ....[0]....
.L_47:
        /*003c*/ 	.word	0x000000b0


	//   ....[1]....
        /*0040*/ 	.word	0x000002e0


	//   ....[2]....
        /*0044*/ 	.word	0x00000330


	//----- nvinfo : EIATTR_CBANK_PARAM_SIZE
	.align		4
.L_48:
        /*0048*/ 	.byte	0x03, 0x19
        /*004a*/ 	.short	0x0010


	//----- nvinfo : EIATTR_PARAM_CBANK
	.align		4
        /*004c*/ 	.byte	0x04, 0x0a
        /*004e*/ 	.short	(.L_50 - .L_49)
	.align		4
.L_49:
        /*0050*/ 	.word	index@(.nv.constant0._Z10placeCellsPbP17curandStateXORWOW)
        /*0054*/ 	.short	0x0380
        /*0056*/ 	.short	0x0010


	//----- nvinfo : EIATTR_SW_WAR
	.align		4
.L_50:
        /*0058*/ 	.byte	0x04, 0x36
        /*005a*/ 	.short	(.L_52 - .L_51)
.L_51:
        /*005c*/ 	.word	0x00000008
.L_52:


//--------------------- .nv.info._Z21computeNextGenerationPKbPb --------------------------
	.section	.nv.info._Z21computeNextGenerationPKbPb,"",@"SHT_CUDA_INFO"
	.sectionflags	@""
	.align	4


	//----- nvinfo : EIATTR_CUDA_API_VERSION
	.align		4
        /*0000*/ 	.byte	0x04, 0x37
        /*0002*/ 	.short	(.L_54 - .L_53)
.L_53:
        /*0004*/ 	.word	0x00000082


	//----- nvinfo : EIATTR_KPARAM_INFO
	.align		4
.L_54:
        /*0008*/ 	.byte	0x04, 0x17
        /*000a*/ 	.short	(.L_56 - .L_55)
.L_55:
        /*000c*/ 	.word	0x00000000
        /*0010*/ 	.short	0x0001
        /*0012*/ 	.short	0x0008
        /*0014*/ 	.byte	0x00, 0xf5, 0x21, 0x00


	//----- nvinfo : EIATTR_KPARAM_INFO
	.align		4
.L_56:
        /*0018*/ 	.byte	0x04, 0x17
        /*001a*/ 	.short	(.L_58 - .L_57)
.L_57:
        /*001c*/ 	.word	0x00000000
        /*0020*/ 	.short	0x0000
        /*0022*/ 	.short	0x0000
        /*0024*/ 	.byte	0x00, 0xf5, 0x21, 0x00


	//----- nvinfo : EIATTR_SPARSE_MMA_MASK
	.align		4
.L_58:
        /*0028*/ 	.byte	0x03, 0x50
        /*002a*/ 	.short	0x0000


	//----- nvinfo : EIATTR_MAXREG_COUNT
	.align		4
        /*002c*/ 	.byte	0x03, 0x1b
        /*002e*/ 	.short	0x00ff


	//----- nvinfo : EIATTR_MERCURY_ISA_VERSION
	.align		4
        /*0030*/ 	.byte	0x03, 0x5f
        /*0032*/ 	.short	0x0101


	//----- nvinfo : EIATTR_VRC_CTA_INIT_COUNT
	.align		4
        /*0034*/ 	.byte	0x02, 0x4a
	.zero		1
	.zero		1


	//----- nvinfo : EIATTR_EXIT_INSTR_OFFSETS
	.align		4
        /*0038*/ 	.byte	0x04, 0x1c
        /*003a*/ 	.short	(.L_60 - .L_59)


	//   ....[0]....
.L_59:
        /*003c*/ 	.word	0x000000b0


	//   ....[1]....
        /*0040*/ 	.word	0x000008f0


	//----- nvinfo : EIATTR_CRS_STACK_SIZE
	.align		4
.L_60:
        /*0044*/ 	.byte	0x04, 0x1e
        /*0046*/ 	.short	(.L_62 - .L_61)
.L_61:
        /*0048*/ 	.word	0x00000000


	//----- nvinfo : EIATTR_CBANK_PARAM_SIZE
	.align		4
.L_62:
        /*004c*/ 	.byte	0x03, 0x19
        /*004e*/ 	.short	0x0010


	//----- nvinfo : EIATTR_PARAM_CBANK
	.align		4
        /*0050*/ 	.byte	0x04, 0x0a
        /*0052*/ 	.short	(.L_64 - .L_63)
	.align		4
.L_63:
        /*0054*/ 	.word	index@(.nv.constant0._Z21computeNextGenerationPKbPb)
        /*0058*/ 	.short	0x0380
        /*005a*/ 	.short	0x0010


	//----- nvinfo : EIATTR_SW_WAR
	.align		4
.L_64:
        /*005c*/ 	.byte	0x04, 0x36
        /*005e*/ 	.short	(.L_66 - .L_65)
.L_65:
        /*0060*/ 	.word	0x00000008
.L_66:


//--------------------- .nv.callgraph             --------------------------
	.section	.nv.callgraph,"",@"SHT_CUDA_CALLGRAPH"
	.align	4
	.sectionentsize	8
	.align		4
        /*0000*/ 	.word	0x00000000
	.align		4
        /*0004*/ 	.word	0xffffffff
	.align		4
        /*0008*/ 	.word	0x00000000
	.align		4
        /*000c*/ 	.word	0xfffffffe
	.align		4
        /*0010*/ 	.word	0x00000000
	.align		4
        /*0014*/ 	.word	0xfffffffd
	.align		4
        /*0018*/ 	.word	0x00000000
	.align		4
        /*001c*/ 	.word	0xfffffffc


//--------------------- .nv.constant4             --------------------------
	.section	.nv.constant4,"a",@progbits
	.align	8
	.align		8
.nv.constant4:
        /*0000*/ 	.dword	precalc_xorwow_matrix
	.align		8
        /*0008*/ 	.dword	precalc_xorwow_offset_matrix
	.align		8
        /*0010*/ 	.dword	mrg32k3aM1
	.align		8
        /*0018*/ 	.dword	mrg32k3aM2
	.align		8
        /*0020*/ 	.dword	mrg32k3aM1SubSeq
	.align		8
        /*0028*/ 	.dword	mrg32k3aM2SubSeq
	.align		8
        /*0030*/ 	.dword	mrg32k3aM1Seq
	.align		8
        /*0038*/ 	.dword	mrg32k3aM2Seq


//--------------------- .nv.constant3             --------------------------
	.section	.nv.constant3,"a",@progbits
	.align	8
.nv.constant3:
	.type		__cr_lgamma_table,@object
	.size		__cr_lgamma_table,(.L_8 - __cr_lgamma_table)
__cr_lgamma_table:
        /*0000*/ 	.byte	0x00, 0x00, 0x00, 0x00, 0x00, 0x00, 0x00, 0x00, 0x00, 0x00, 0x00, 0x00, 0x00, 0x00, 0x00, 0x00
        /*0010*/ 	.byte	0xef, 0x39, 0xfa, 0xfe, 0x42, 0x2e, 0xe6, 0x3f, 0x02, 0x20, 0x2a, 0xfa, 0x0b, 0xab, 0xfc, 0x3f
        /*0020*/ 	.byte	0xf9, 0x2c, 0x92, 0x7c, 0xa7, 0x6c, 0x09, 0x40, 0xc9, 0x79, 0x44, 0x3c, 0x64, 0x26, 0x13, 0x40
        /*0030*/ 	.byte	0xca, 0x01, 0xcf, 0x3a, 0x27, 0x51, 0x1a, 0x40, 0x30, 0xcc, 0x2d, 0xf3, 0xe1, 0x0c, 0x21, 0x40
        /*0040*/ 	.byte	0x0d, 0xb7, 0xfc, 0x82, 0x8e, 0x35, 0x25, 0x40
.L_8:


//--------------------- .text._Z10initCurandP17curandStateXORWOWm --------------------------
	.section	.text._Z10initCurandP17curandStateXORWOWm,"ax",@progbits
	.align	128
        .global         _Z10initCurandP17curandStateXORWOWm
        .type           _Z10initCurandP17curandStateXORWOWm,@function
        .size           _Z10initCurandP17curandStateXORWOWm,(.L_x_13 - _Z10initCurandP17curandStateXORWOWm)
        .other          _Z10initCurandP17curandStateXORWOWm,@"STO_CUDA_ENTRY STV_DEFAULT"
_Z10initCurandP17curandStateXORWOWm:
.text._Z10initCurandP17curandStateXORWOWm:
[----:B------:R-:W-:Y:S01]  /*0000*/  LDC R1, c[0x0][0x37c] ;  /* 0x0000df00ff017b82 */ /* 0x000fe20000000800 */
[----:B------:R-:W0:Y:S07]  /*0010*/  S2R R0, SR_TID.X ;  /* 0x0000000000007919 */ /* 0x000e2e0000002100 */
[----:B------:R-:W1:Y:S01]  /*0020*/  LDC.64 R10, c[0x0][0x388] ;  /* 0x0000e200ff0a7b82 */ /* 0x000e620000000a00 */
[----:B------:R-:W0:Y:S01]  /*0030*/  LDCU UR6, c[0x0][0x360] ;  /* 0x00006c00ff0677ac */ /* 0x000e220008000800 */
[----:B------:R-:W-:Y:S01]  /*0040*/  BSSY.RECONVERGENT B0, `(.L_x_0) ;  /* 0x00000ea000007945 */ /* 0x000fe20003800200 */
[----:B------:R-:W0:Y:S01]  /*0050*/  S2R R3, SR_CTAID.X ;  /* 0x0000000000037919 */ /* 0x000e220000002500 */
[----:B------:R-:W2:Y:S01]  /*0060*/  LDCU UR7, c[0x0][0x364] ;  /* 0x00006c80ff0777ac */ /* 0x000ea20008000800 */
[----:B------:R-:W2:Y:S03]  /*0070*/  S2R R5, SR_TID.Y ;  /* 0x0000000000057919 */ /* 0x000ea60000002200 */
[----:B------:R-:W3:Y:S01]  /*0080*/  LDC.64 R6, c[0x0][0x380] ;  /* 0x0000e000ff067b82 */ /* 0x000ee20000000a00 */
[----:B------:R-:W4:Y:S01]  /*0090*/  LDCU.64 UR4, c[0x0][0x358] ;  /* 0x00006b00ff0477ac */ /* 0x000f220008000a00 */
[----:B------:R-:W2:Y:S01]  /*00a0*/  S2R R8, SR_CTAID.Y ;  /* 0x0000000000087919 */ /* 0x000ea20000002600 */
[----:B-1----:R-:W-:-:S02]  /*00b0*/  LOP3.LUT R2, R10, 0xaad26b49, RZ, 0x3c, !PT ;  /* 0xaad26b490a027812 */ /* 0x002fc400078e3cff */
[----:B------:R-:W-:-:S03]  /*00c0*/  LOP3.LUT R4, R11, 0xf7dcefdd, RZ, 0x3c, !PT ;  /* 0xf7dcefdd0b047812 */ /* 0x000fc600078e3cff */
[----:B------:R-:W-:-:S04]  /*00d0*/  IMAD R2, R2, 0x4182bed5, RZ ;  /* 0x4182bed502027824 */ /* 0x000fc800078e02ff */
[C---:B------:R-:W-:Y:S01]  /*00e0*/  VIADD R9, R2.reuse, 0x75bcd15 ;  /* 0x075bcd1502097836 */ /* 0x040fe20000000000 */
[----:B------:R-:W-:Y:S01]  /*00f0*/  LOP3.LUT R10, R2, 0x159a55e5, RZ, 0x3c, !PT ;  /* 0x159a55e5020a7812 */ /* 0x000fe200078e3cff */
[----:B0-----:R-:W-:Y:S02]  /*0100*/  IMAD R0, R3, UR6, R0 ;  /* 0x0000000603007c24 */ /* 0x001fe4000f8e0200 */
[----:B--2---:R-:W-:Y:S02]  /*0110*/  IMAD R3, R8, UR7, R5 ;  /* 0x0000000708037c24 */ /* 0x004fe4000f8e0205 */
[----:B------:R-:W-:Y:S02]  /*0120*/  IMAD R5, R4, -0x658354e5, RZ ;  /* 0x9a7cab1b04057824 */ /* 0x000fe400078e02ff */
[----:B------:R-:W-:Y:S02]  /*0130*/  IMAD R13, R3, 0x32, R0 ;  /* 0x00000032030d7824 */ /* 0x000fe400078e0200 */
[C---:B------:R-:W-:Y:S01]  /*0140*/  VIADD R3, R2.reuse, 0x583f19 ;  /* 0x00583f1902037836 */ /* 0x040fe20000000000 */
[----:B------:R-:W-:Y:S01]  /*0150*/  IADD3 R8, PT, PT, R2, 0x64f0c9, R5 ;  /* 0x0064f0c902087810 */ /* 0x000fe20007ffe005 */
[----:B---3--:R-:W-:Y:S01]  /*0160*/  IMAD.WIDE R6, R13, 0x30, R6 ;  /* 0x000000300d067825 */ /* 0x008fe200078e0206 */
[----:B------:R-:W-:-:S02]  /*0170*/  LOP3.LUT R2, R5, 0x5491333, RZ, 0x3c, !PT ;  /* 0x0549133305027812 */ /* 0x000fc400078e3cff */
[----:B------:R-:W-:Y:S01]  /*0180*/  ISETP.NE.AND P0, PT, R13, RZ, PT ;  /* 0x000000ff0d00720c */ /* 0x000fe20003f05270 */
[----:B------:R-:W-:Y:S01]  /*0190*/  VIADD R11, R5, 0x1f123bb5 ;  /* 0x1f123bb5050b7836 */ /* 0x000fe20000000000 */
[----:B----4-:R0:W-:Y:S04]  /*01a0*/  STG.E.64 desc[UR4][R6.64], R8 ;  /* 0x0000000806007986 */ /* 0x0101e8000c101b04 */
[----:B------:R0:W-:Y:S04]  /*01b0*/  STG.E.64 desc[UR4][R6.64+0x8], R10 ;  /* 0x0000080a06007986 */ /* 0x0001e8000c101b04 */
[----:B------:R0:W-:Y:S03]  /*01c0*/  STG.E.64 desc[UR4][R6.64+0x10], R2 ;  /* 0x0000100206007986 */ /* 0x0001e6000c101b04 */
[----:B------:R-:W-:Y:S05]  /*01d0*/  @!P0 BRA `(.L_x_1) ;  /* 0x0000000c00408947 */ /* 0x000fea0003800000 */
[----:B------:R-:W-:Y:S01]  /*01e0*/  SHF.R.S32.HI R0, RZ, 0x1f, R13 ;  /* 0x0000001fff007819 */ /* 0x000fe2000001140d */
[----:B------:R-:W-:-:S07]  /*01f0*/  IMAD.MOV.U32 R12, RZ, RZ, RZ ;  /* 0x000000ffff0c7224 */ /* 0x000fce00078e00ff */
.L_x_7:
[----:B0-----:R-:W-:Y:S01]  /*0200*/  LOP3.LUT R2, R13, 0x3, RZ, 0xc0, !PT ;  /* 0x000000030d027812 */ /* 0x001fe200078ec0ff */
[----:B------:R-:W-:Y:S03]  /*0210*/  BSSY.RECONVERGENT B1, `(.L_x_2) ;  /* 0x00000c6000017945 */ /* 0x000fe60003800200 */
[----:B------:R-:W-:-:S04]  /*0220*/  ISETP.NE.U32.AND P0, PT, R2, RZ, PT ;  /* 0x000000ff0200720c */ /* 0x000fc80003f05070 */
[----:B------:R-:W-:-:S13]  /*0230*/  ISETP.NE.AND.EX P0, PT, RZ, RZ, PT, P0 ;  /* 0x000000ffff00720c */ /* 0x000fda0003f05300 */
[----:B------:R-:W-:Y:S05]  /*0240*/  @!P0 BRA `(.L_x_3) ;  /* 0x0000000c00088947 */ /* 0x000fea0003800000 */
[----:B------:R-:W0:Y:S01]  /*0250*/  LDC.64 R8, c[0x4][RZ] ;  /* 0x01000000ff087b82 */ /* 0x000e220000000a00 */
[----:B------:R-:W-:Y:S02]  /*0260*/  IMAD.MOV.U32 R14, RZ, RZ, RZ ;  /* 0x000000ffff0e7224 */ /* 0x000fe400078e00ff */
[----:B0-----:R-:W-:-:S07]  /*0270*/  IMAD.WIDE.U32 R8, R12, 0xc80, R8 ;  /* 0x00000c800c087825 */ /* 0x001fce00078e0008 */
.L_x_6:
[----:B0-----:R-:W-:Y:S01]  /*0280*/  IMAD.MOV.U32 R15, RZ, RZ, RZ ;  /* 0x000000ffff0f7224 */ /* 0x001fe200078e00ff */
[----:B------:R-:W-:Y:S01]  /*0290*/  CS2R R2, SRZ ;  /* 0x0000000000027805 */ /* 0x000fe2000001ff00 */
[----:B------:R-:W-:Y:S01]  /*02a0*/  IMAD.MOV.U32 R17, RZ, RZ, RZ ;  /* 0x000000ffff117224 */ /* 0x000fe200078e00ff */
[----:B------:R-:W-:-:S07]  /*02b0*/  CS2R R4, SRZ ;  /* 0x0000000000047805 */ /* 0x000fce000001ff00 */
.L_x_5:
[----:B------:R-:W-:-:S05]  /*02c0*/  IMAD.WIDE.U32 R10, R17, 0x4, R6 ;  /* 0x00000004110a7825 */ /* 0x000fca00078e0006 */
[----:B------:R0:W5:Y:S01]  /*02d0*/  LDG.E R16, desc[UR4][R10.64+0x4] ;  /* 0x000004040a107981 */ /* 0x000162000c1e1900 */
[----:B------:R-:W-:-:S07]  /*02e0*/  IMAD.MOV.U32 R19, RZ, RZ, RZ ;  /* 0x000000ffff137224 */ /* 0x000fce00078e00ff */
.L_x_4:
[----:B-----5:R-:W-:Y:S01]  /*02f0*/  SHF.R.U32.HI R24, RZ, R19, R16 ;  /* 0x00000013ff187219 */ /* 0x020fe20000011610 */
[----:B0-----:R-:W-:-:S03]  /*0300*/  IMAD.SHL.U32 R10, R17, 0x20, RZ ;  /* 0x00000020110a7824 */ /* 0x001fc600078e00ff */
[----:B------:R-:W-:Y:S01]  /*0310*/  LOP3.LUT R11, R24, 0x1, RZ, 0xc0, !PT ;  /* 0x00000001180b7812 */ /* 0x000fe200078ec0ff */
[----:B------:R-:W-:-:S03]  /*0320*/  IMAD.IADD R10, R10, 0x1, R19 ;  /* 0x000000010a0a7824 */ /* 0x000fc600078e0213 */
[----:B------:R-:W-:Y:S01]  /*0330*/  ISETP.NE.U32.AND P0, PT, R11, 0x1, PT ;  /* 0x000000010b00780c */ /* 0x000fe20003f05070 */
[----:B------:R-:W-:-:S03]  /*0340*/  IMAD R11, R10, 0x5, RZ ;  /* 0x000000050a0b7824 */ /* 0x000fc600078e02ff */
[----:B------:R-:W-:Y:S01]  /*0350*/  R2P PR, R24, 0x7e ;  /* 0x0000007e18007804 */ /* 0x000fe20000000000 */
[----:B------:R-:W-:-:S08]  /*0360*/  IMAD.WIDE.U32 R10, R11, 0x4, R8 ;  /* 0x000000040b0a7825 */ /* 0x000fd000078e0008 */
[----:B------:R-:W2:Y:S04]  /*0370*/  @!P0 LDG.E R18, desc[UR4][R10.64] ;  /* 0x000000040a128981 */ /* 0x000ea8000c1e1900 */
[----:B------:R-:W3:Y:S04]  /*0380*/  @!P0 LDG.E R20, desc[UR4][R10.64+0x10] ;  /* 0x000010040a148981 */ /* 0x000ee8000c1e1900 */
[----:B------:R-:W4:Y:S04]  /*0390*/  @P1 LDG.E R22, desc[UR4][R10.64+0x14] ;  /* 0x000014040a161981 */ /* 0x000f28000c1e1900 */
[----:B------:R-:W4:Y:S04]  /*03a0*/  @P2 LDG.E R26, desc[UR4][R10.64+0x28] ;  /* 0x000028040a1a2981 */ /* 0x000f28000c1e1900 */
[----:B------:R-:W4:Y:S04]  /*03b0*/  @!P0 LDG.E R21, desc[UR4][R10.64+0x4] ;  /* 0x000004040a158981 */ /* 0x000f28000c1e1900 */
[----:B------:R-:W4:Y:S04]  /*03c0*/  @!P0 LDG.E R23, desc[UR4][R10.64+0xc] ;  /* 0x00000c040a178981 */ /* 0x000f28000c1e1900 */
[----:B------:R-:W4:Y:S04]  /*03d0*/  @P1 LDG.E R25, desc[UR4][R10.64+0x18] ;  /* 0x000018040a191981 */ /* 0x000f28000c1e1900 */
[----:B------:R-:W4:Y:S04]  /*03e0*/  @P3 LDG.E R28, desc[UR4][R10.64+0x3c] ;  /* 0x00003c040a1c3981 */ /* 0x000f28000c1e1900 */
[----:B------:R-:W4:Y:S01]  /*03f0*/  @P6 LDG.E R27, desc[UR4][R10.64+0x7c] ;  /* 0x00007c040a1b6981 */ /* 0x000f22000c1e1900 */
[----:B--2---:R-:W-:-:S03]  /*0400*/  @!P0 LOP3.LUT R15, R15, R18, RZ, 0x3c, !PT ;  /* 0x000000120f0f8212 */ /* 0x004fc600078e3cff */
[----:B------:R-:W2:Y:S01]  /*0410*/  @!P0 LDG.E R18, desc[UR4][R10.64+0x8] ;  /* 0x000008040a128981 */ /* 0x000ea2000c1e1900 */
[----:B---3--:R-:W-:-:S03]  /*0420*/  @!P0 LOP3.LUT R3, R3, R20, RZ, 0x3c, !PT ;  /* 0x0000001403038212 */ /* 0x008fc600078e3cff */
[----:B------:R-:W3:Y:S01]  /*0430*/  @P1 LDG.E R20, desc[UR4][R10.64+0x24] ;  /* 0x000024040a141981 */ /* 0x000ee2000c1e1900 */
[----:B----4-:R-:W-:-:S03]  /*0440*/  @P1 LOP3.LUT R15, R15, R22, RZ, 0x3c, !PT ;  /* 0x000000160f0f1212 */ /* 0x010fc600078e3cff */
[----:B------:R-:W4:Y:S01]  /*0450*/  @P2 LDG.E R22, desc[UR4][R10.64+0x38] ;  /* 0x000038040a162981 */ /* 0x000f22000c1e1900 */
[----:B------:R-:W-:-:S03]  /*0460*/  @P2 LOP3.LUT R15, R15, R26, RZ, 0x3c, !PT ;  /* 0x0000001a0f0f2212 */ /* 0x000fc600078e3cff */
[----:B------:R-:W4:Y:S01]  /*0470*/  @P4 LDG.E R26, desc[UR4][R10.64+0x50] ;  /* 0x000050040a1a4981 */ /* 0x000f22000c1e1900 */
[----:B------:R-:W-:-:S03]  /*0480*/  @!P0 LOP3.LUT R4, R4, R21, RZ, 0x3c, !PT ;  /* 0x0000001504048212 */ /* 0x000fc600078e3cff */
[----:B------:R-:W4:Y:S01]  /*0490*/  @P1 LDG.E R21, desc[UR4][R10.64+0x20] ;  /* 0x000020040a151981 */ /* 0x000f22000c1e1900 */
[----:B------:R-:W-:-:S03]  /*04a0*/  @!P0 LOP3.LUT R2, R2, R23, RZ, 0x3c, !PT ;  /* 0x0000001702028212 */ /* 0x000fc600078e3cff */
[----:B------:R-:W4:Y:S01]  /*04b0*/  @P2 LDG.E R23, desc[UR4][R10.64+0x2c] ;  /* 0x00002c040a172981 */ /* 0x000f22000c1e1900 */
[----:B------:R-:W-:-:S03]  /*04c0*/  @P1 LOP3.LUT R4, R4, R25, RZ, 0x3c, !PT ;  /* 0x0000001904041212 */ /* 0x000fc600078e3cff */
[----:B------:R-:W4:Y:S01]  /*04d0*/  @P2 LDG.E R25, desc[UR4][R10.64+0x34] ;  /* 0x000034040a192981 */ /* 0x000f22000c1e1900 */
[----:B--2---:R-:W-:-:S03]  /*04e0*/  @!P0 LOP3.LUT R5, R5, R18, RZ, 0x3c, !PT ;  /* 0x0000001205058212 */ /* 0x004fc600078e3cff */
[----:B------:R-:W2:Y:S01]  /*04f0*/  @P1 LDG.E R18, desc[UR4][R10.64+0x1c] ;  /* 0x00001c040a121981 */ /* 0x000ea2000c1e1900 */
[----:B---3--:R-:W-:-:S03]  /*0500*/  @P1 LOP3.LUT R3, R3, R20, RZ, 0x3c, !PT ;  /* 0x0000001403031212 */ /* 0x008fc600078e3cff */
[----:B------:R-:W3:Y:S01]  /*0510*/  @P2 LDG.E R20, desc[UR4][R10.64+0x30] ;  /* 0x000030040a142981 */ /* 0x000ee2000c1e1900 */
[----:B----4-:R-:W-:-:S03]  /*0520*/  @P2 LOP3.LUT R3, R3, R22, RZ, 0x3c, !PT ;  /* 0x0000001603032212 */ /* 0x010fc600078e3cff */
[----:B------:R-:W4:Y:S01]  /*0530*/  @P3 LDG.E R22, desc[UR4][R10.64+0x4c] ;  /* 0x00004c040a163981 */ /* 0x000f22000c1e1900 */
[----:B------:R-:W-:-:S04]  /*0540*/  @P3 LOP3.LUT R15, R15, R28, RZ, 0x3c, !PT ;  /* 0x0000001c0f0f3212 */ /* 0x000fc800078e3cff */
[----:B------:R-:W-:Y:S02]  /*0550*/  @P4 LOP3.LUT R15, R15, R26, RZ, 0x3c, !PT ;  /* 0x0000001a0f0f4212 */ /* 0x000fe400078e3cff */
[----:B------:R-:W-:Y:S01]  /*0560*/  @P1 LOP3.LUT R2, R2, R21, RZ, 0x3c, !PT ;  /* 0x0000001502021212 */ /* 0x000fe200078e3cff */
[----:B------:R-:W4:Y:S04]  /*0570*/  @P5 LDG.E R26, desc[UR4][R10.64+0x64] ;  /* 0x000064040a1a5981 */ /* 0x000f28000c1e1900 */
[----:B------:R-:W4:Y:S01]  /*0580*/  @P3 LDG.E R21, desc[UR4][R10.64+0x40] ;  /* 0x000040040a153981 */ /* 0x000f22000c1e1900 */
[----:B------:R-:W-:Y:S02]  /*0590*/  @P2 LOP3.LUT R4, R4, R23, RZ, 0x3c, !PT ;  /* 0x0000001704042212 */ /* 0x000fe400078e3cff */
[----:B------:R-:W-:Y:S01]  /*05a0*/  @P2 LOP3.LUT R2, R2, R25, RZ, 0x3c, !PT ;  /* 0x0000001902022212 */ /* 0x000fe200078e3cff */
[----:B------:R-:W4:Y:S04]  /*05b0*/  @P3 LDG.E R23, desc[UR4][R10.64+0x48] ;  /* 0x000048040a173981 */ /* 0x000f28000c1e1900 */
[----:B------:R-:W4:Y:S01]  /*05c0*/  @P4 LDG.E R25, desc[UR4][R10.64+0x54] ;  /* 0x000054040a194981 */ /* 0x000f22000c1e1900 */
[----:B--2---:R-:W-:-:S03]  /*05d0*/  @P1 LOP3.LUT R5, R5, R18, RZ, 0x3c, !PT ;  /* 0x0000001205051212 */ /* 0x004fc600078e3cff */
[----:B------:R-:W2:Y:S01]  /*05e0*/  @P3 LDG.E R18, desc[UR4][R10.64+0x44] ;  /* 0x000044040a123981 */ /* 0x000ea2000c1e1900 */
[----:B---3--:R-:W-:-:S03]  /*05f0*/  @P2 LOP3.LUT R5, R5, R20, RZ, 0x3c, !PT ;  /* 0x0000001405052212 */ /* 0x008fc600078e3cff */
[----:B------:R-:W3:Y:S01]  /*0600*/  @P4 LDG.E R20, desc[UR4][R10.64+0x58] ;  /* 0x000058040a144981 */ /* 0x000ee2000c1e1900 */
[----:B----4-:R-:W-:-:S03]  /*0610*/  @P3 LOP3.LUT R3, R3, R22, RZ, 0x3c, !PT ;  /* 0x0000001603033212 */ /* 0x010fc600078e3cff */
[----:B------:R-:W4:Y:S01]  /*0620*/  @P4 LDG.E R22, desc[UR4][R10.64+0x60] ;  /* 0x000060040a164981 */ /* 0x000f22000c1e1900 */
[----:B------:R-:W-:Y:S02]  /*0630*/  LOP3.LUT P0, RZ, R24, 0x80, RZ, 0xc0, !PT ;  /* 0x0000008018ff7812 */ /* 0x000fe4000780c0ff */
[----:B------:R-:W-:Y:S02]  /*0640*/  @P5 LOP3.LUT R15, R15, R26, RZ, 0x3c, !PT ;  /* 0x0000001a0f0f5212 */ /* 0x000fe400078e3cff */
[----:B------:R-:W4:Y:S01]  /*0650*/  @P6 LDG.E R26, desc[UR4][R10.64+0x78] ;  /* 0x000078040a1a6981 */ /* 0x000f22000c1e1900 */
[----:B------:R-:W-:-:S03]  /*0660*/  @P3 LOP3.LUT R4, R4, R21, RZ, 0x3c, !PT ;  /* 0x0000001504043212 */ /* 0x000fc600078e3cff */
[----:B------:R-:W4:Y:S01]  /*0670*/  @P4 LDG.E R21, desc[UR4][R10.64+0x5c] ;  /* 0x00005c040a154981 */ /* 0x000f22000c1e1900 */
[----:B------:R-:W-:-:S03]  /*0680*/  @P3 LOP3.LUT R2, R2, R23, RZ, 0x3c, !PT ;  /* 0x0000001702023212 */ /* 0x000fc600078e3cff */
[----:B------:R-:W4:Y:S01]  /*0690*/  @P5 LDG.E R23, desc[UR4][R10.64+0x68] ;  /* 0x000068040a175981 */ /* 0x000f22000c1e1900 */
[----:B------:R-:W-:-:S03]  /*06a0*/  @P4 LOP3.LUT R4, R4, R25, RZ, 0x3c, !PT ;  /* 0x0000001904044212 */ /* 0x000fc600078e3cff */
[----:B------:R-:W4:Y:S01]  /*06b0*/  @P5 LDG.E R25, desc[UR4][R10.64+0x70] ;  /* 0x000070040a195981 */ /* 0x000f22000c1e1900 */
[----:B--2---:R-:W-:-:S03]  /*06c0*/  @P3 LOP3.LUT R5, R5, R18, RZ, 0x3c, !PT ;  /* 0x0000001205053212 */ /* 0x004fc600078e3cff */
[----:B------:R-:W2:Y:S01]  /*06d0*/  @P5 LDG.E R18, desc[UR4][R10.64+0x6c] ;  /* 0x00006c040a125981 */ /* 0x000ea2000c1e1900 */
[----:B---3--:R-:W-:-:S03]  /*06e0*/  @P4 LOP3.LUT R5, R5, R20, RZ, 0x3c, !PT ;  /* 0x0000001405054212 */ /* 0x008fc600078e3cff */
[----:B------:R-:W3:Y:S01]  /*06f0*/  @P5 LDG.E R20, desc[UR4][R10.64+0x74] ;  /* 0x000074040a145981 */ /* 0x000ee2000c1e1900 */
[----:B----4-:R-:W-:-:S03]  /*0700*/  @P4 LOP3.LUT R3, R3, R22, RZ, 0x3c, !PT ;  /* 0x0000001603034212 */ /* 0x010fc600078e3cff */
[----:B------:R-:W4:Y:S01]  /*0710*/  @P0 LDG.E R22, desc[UR4][R10.64+0x8c] ;  /* 0x00008c040a160981 */ /* 0x000f22000c1e1900 */
[----:B------:R-:W-:-:S03]  /*0720*/  @P6 LOP3.LUT R15, R15, R26, RZ, 0x3c, !PT ;  /* 0x0000001a0f0f6212 */ /* 0x000fc600078e3cff */
        /* <DEDUP_REMOVED lines=13> */
[----:B------:R-:W-:Y:S02]  /*0800*/  @P6 LOP3.LUT R4, R4, R27, RZ, 0x3c, !PT ;  /* 0x0000001b04046212 */ /* 0x000fe400078e3cff */
[----:B------:R-:W-:Y:S02]  /*0810*/  @P6 LOP3.LUT R2, R2, R21, RZ, 0x3c, !PT ;  /* 0x0000001502026212 */ /* 0x000fe400078e3cff */
[----:B------:R-:W-:Y:S02]  /*0820*/  @P0 LOP3.LUT R4, R4, R23, RZ, 0x3c, !PT ;  /* 0x0000001704040212 */ /* 0x000fe400078e3cff */
[----:B------:R-:W-:Y:S02]  /*0830*/  @P0 LOP3.LUT R2, R2, R25, RZ, 0x3c, !PT ;  /* 0x0000001902020212 */ /* 0x000fe400078e3cff */
[----:B--2---:R-:W-:Y:S02]  /*0840*/  @P6 LOP3.LUT R5, R5, R18, RZ, 0x3c, !PT ;  /* 0x0000001205056212 */ /* 0x004fe400078e3cff */
[----:B---3--:R-:W-:-:S02]  /*0850*/  @P6 LOP3.LUT R3, R3, R20, RZ, 0x3c, !PT ;  /* 0x0000001403036212 */ /* 0x008fc400078e3cff */
[----:B----4-:R-:W-:Y:S02]  /*0860*/  @P0 LOP3.LUT R5, R5, R22, RZ, 0x3c, !PT ;  /* 0x0000001605050212 */ /* 0x010fe400078e3cff */
[----:B------:R-:W-:Y:S02]  /*0870*/  @P0 LOP3.LUT R3, R3, R26, RZ, 0x3c, !PT ;  /* 0x0000001a03030212 */ /* 0x000fe400078e3cff */
[----:B------:R-:W-:-:S13]  /*0880*/  R2P PR, R24.B1, 0x7f ;  /* 0x0000007f18007804 */ /* 0x000fda0000001000 */
[----:B------:R-:W2:Y:S04]  /*0890*/  @P0 LDG.E R18, desc[UR4][R10.64+0xa0] ;  /* 0x0000a0040a120981 */ /* 0x000ea8000c1e1900 */
[----:B------:R-:W3:Y:S04]  /*08a0*/  @P1 LDG.E R22, desc[UR4][R10.64+0xb4] ;  /* 0x0000b4040a161981 */ /* 0x000ee8000c1e1900 */
[----:B------:R-:W4:Y:S04]  /*08b0*/  @P2 LDG.E R26, desc[UR4][R10.64+0xc8] ;  /* 0x0000c8040a1a2981 */ /* 0x000f28000c1e1900 */
[----:B------:R-:W4:Y:S04]  /*08c0*/  @P3 LDG.E R28, desc[UR4][R10.64+0xdc] ;  /* 0x0000dc040a1c3981 */ /* 0x000f28000c1e1900 */
[----:B------:R-:W4:Y:S04]  /*08d0*/  @P0 LDG.E R23, desc[UR4][R10.64+0xa4] ;  /* 0x0000a4040a170981 */ /* 0x000f28000c1e1900 */
[----:B------:R-:W4:Y:S04]  /*08e0*/  @P0 LDG.E R20, desc[UR4][R10.64+0xa8] ;  /* 0x0000a8040a140981 */ /* 0x000f28000c1e1900 */
[----:B------:R-:W4:Y:S04]  /*08f0*/  @P4 LDG.E R25, desc[UR4][R10.64+0xf0] ;  /* 0x0000f0040a194981 */ /* 0x000f28000c1e1900 */
        /* <DEDUP_REMOVED lines=21> */
[----:B------:R-:W-:Y:S02]  /*0a50*/  LOP3.LUT P0, RZ, R24, 0x8000, RZ, 0xc0, !PT ;  /* 0x0000800018ff7812 */ /* 0x000fe4000780c0ff */
[----:B----4-:R-:W-:Y:S01]  /*0a60*/  @P5 LOP3.LUT R15, R15, R26, RZ, 0x3c, !PT ;  /* 0x0000001a0f0f5212 */ /* 0x010fe200078e3cff */
[----:B------:R-:W4:Y:S04]  /*0a70*/  @P3 LDG.E R24, desc[UR4][R10.64+0xe4] ;  /* 0x0000e4040a183981 */ /* 0x000f28000c1e1900 */
[----:B------:R-:W2:Y:S01]  /*0a80*/  @P6 LDG.E R26, desc[UR4][R10.64+0x118] ;  /* 0x000118040a1a6981 */ /* 0x000ea2000c1e1900 */
        /* <DEDUP_REMOVED lines=8> */
[----:B---3--:R-:W-:-:S03]  /*0b10*/  @P2 LOP3.LUT R3, R3, R22, RZ, 0x3c, !PT ;  /* 0x0000001603032212 */ /* 0x008fc600078e3cff */
[----:B------:R-:W3:Y:S01]  /*0b20*/  @P4 LDG.E R22, desc[UR4][R10.64+0x100] ;  /* 0x000100040a164981 */ /* 0x000ee2000c1e1900 */
[----:B--2---:R-:W-:-:S03]  /*0b30*/  @P6 LOP3.LUT R15, R15, R26, RZ, 0x3c, !PT ;  /* 0x0000001a0f0f6212 */ /* 0x004fc600078e3cff */
[----:B------:R-:W2:Y:S01]  /*0b40*/  @P0 LDG.E R26, desc[UR4][R10.64+0x12c] ;  /* 0x00012c040a1a0981 */ /* 0x000ea2000c1e1900 */
[----:B----4-:R-:W-:-:S03]  /*0b50*/  @P2 LOP3.LUT R2, R2, R23, RZ, 0x3c, !PT ;  /* 0x0000001702022212 */ /* 0x010fc600078e3cff */
[----:B------:R-:W4:Y:S01]  /*0b60*/  @P4 LDG.E R23, desc[UR4][R10.64+0xfc] ;  /* 0x0000fc040a174981 */ /* 0x000f22000c1e1900 */
[----:B------:R-:W-:-:S03]  /*0b70*/  @P2 LOP3.LUT R5, R5, R20, RZ, 0x3c, !PT ;  /* 0x0000001405052212 */ /* 0x000fc600078e3cff */
[----:B------:R-:W4:Y:S01]  /*0b80*/  @P4 LDG.E R20, desc[UR4][R10.64+0xf8] ;  /* 0x0000f8040a144981 */ /* 0x000f22000c1e1900 */
[----:B------:R-:W-:Y:S02]  /*0b90*/  @P3 LOP3.LUT R2, R2, R27, RZ, 0x3c, !PT ;  /* 0x0000001b02023212 */ /* 0x000fe400078e3cff */
[----:B------:R-:W-:Y:S01]  /*0ba0*/  @P3 LOP3.LUT R4, R4, R25, RZ, 0x3c, !PT ;  /* 0x0000001904043212 */ /* 0x000fe200078e3cff */
[----:B------:R-:W4:Y:S01]  /*0bb0*/  @P5 LDG.E R27, desc[UR4][R10.64+0x110] ;  /* 0x000110040a1b5981 */ /* 0x000f22000c1e1900 */
[----:B------:R-:W-:-:S03]  /*0bc0*/  @P3 LOP3.LUT R5, R5, R24, RZ, 0x3c, !PT ;  /* 0x0000001805053212 */ /* 0x000fc600078e3cff */
[----:B------:R-:W4:Y:S04]  /*0bd0*/  @P5 LDG.E R25, desc[UR4][R10.64+0x108] ;  /* 0x000108040a195981 */ /* 0x000f28000c1e1900 */
        /* <DEDUP_REMOVED lines=19> */
[----:B------:R-:W-:-:S05]  /*0d10*/  VIADD R19, R19, 0x10 ;  /* 0x0000001013137836 */ /* 0x000fca0000000000 */
[----:B------:R-:W-:Y:S02]  /*0d20*/  ISETP.NE.AND P1, PT, R19, 0x20, PT ;  /* 0x000000201300780c */ /* 0x000fe40003f25270 */
[----:B------:R-:W-:Y:S02]  /*0d30*/  @P5 LOP3.LUT R3, R3, R18, RZ, 0x3c, !PT ;  /* 0x0000001203035212 */ /* 0x000fe400078e3cff */
[----:B------:R-:W-:Y:S02]  /*0d40*/  @P6 LOP3.LUT R4, R4, R21, RZ, 0x3c, !PT ;  /* 0x0000001504046212 */ /* 0x000fe400078e3cff */
[----:B---3--:R-:W-:-:S04]  /*0d50*/  @P6 LOP3.LUT R3, R3, R22, RZ, 0x3c, !PT ;  /* 0x0000001603036212 */ /* 0x008fc800078e3cff */
[----:B--2---:R-:W-:Y:S02]  /*0d60*/  @P0 LOP3.LUT R3, R3, R26, RZ, 0x3c, !PT ;  /* 0x0000001a03030212 */ /* 0x004fe400078e3cff */
[----:B----4-:R-:W-:Y:S02]  /*0d70*/  @P6 LOP3.LUT R2, R2, R23, RZ, 0x3c, !PT ;  /* 0x0000001702026212 */ /* 0x010fe400078e3cff */
[----:B------:R-:W-:Y:S02]  /*0d80*/  @P6 LOP3.LUT R5, R5, R20, RZ, 0x3c, !PT ;  /* 0x0000001405056212 */ /* 0x000fe400078e3cff */
[----:B------:R-:W-:Y:S02]  /*0d90*/  @P0 LOP3.LUT R2, R2, R27, RZ, 0x3c, !PT ;  /* 0x0000001b02020212 */ /* 0x000fe400078e3cff */
[----:B------:R-:W-:Y:S02]  /*0da0*/  @P0 LOP3.LUT R4, R4, R25, RZ, 0x3c, !PT ;  /* 0x0000001904040212 */ /* 0x000fe400078e3cff */
[----:B------:R-:W-:Y:S01]  /*0db0*/  @P0 LOP3.LUT R5, R5, R24, RZ, 0x3c, !PT ;  /* 0x0000001805050212 */ /* 0x000fe200078e3cff */
[----:B------:R-:W-:Y:S06]  /*0dc0*/  @P1 BRA `(.L_x_4) ;  /* 0xfffffff400481947 */ /* 0x000fec000383ffff */
[----:B------:R-:W-:-:S05]  /*0dd0*/  VIADD R17, R17, 0x1 ;  /* 0x0000000111117836 */ /* 0x000fca0000000000 */
[----:B------:R-:W-:-:S13]  /*0de0*/  ISETP.NE.AND P0, PT, R17, 0x5, PT ;  /* 0x000000051100780c */ /* 0x000fda0003f05270 */
[----:B------:R-:W-:Y:S05]  /*0df0*/  @P0 BRA `(.L_x_5) ;  /* 0xfffffff400300947 */ /* 0x000fea000383ffff */
[----:B------:R0:W-:Y:S01]  /*0e00*/  STG.E.64 desc[UR4][R6.64+0x8], R4 ;  /* 0x0000080406007986 */ /* 0x0001e2000c101b04 */
[----:B------:R-:W-:Y:S01]  /*0e10*/  VIADD R14, R14, 0x1 ;  /* 0x000000010e0e7836 */ /* 0x000fe20000000000 */
[----:B------:R-:W-:Y:S02]  /*0e20*/  LOP3.LUT R11, R13, 0x3, RZ, 0xc0, !PT ;  /* 0x000000030d0b7812 */ /* 0x000fe400078ec0ff */
[----:B------:R0:W-:Y:S02]  /*0e30*/  STG.E.64 desc[UR4][R6.64+0x10], R2 ;  /* 0x0000100206007986 */ /* 0x0001e4000c101b04 */
[----:B------:R-:W-:Y:S02]  /*0e40*/  ISETP.GE.U32.AND P0, PT, R14, R11, PT ;  /* 0x0000000b0e00720c */ /* 0x000fe40003f06070 */
[----:B------:R0:W-:Y:S11]  /*0e50*/  STG.E desc[UR4][R6.64+0x4], R15 ;  /* 0x0000040f06007986 */ /* 0x0001f6000c101904 */
[----:B------:R-:W-:Y:S05]  /*0e60*/  @!P0 BRA `(.L_x_6) ;  /* 0xfffffff400048947 */ /* 0x000fea000383ffff */
.L_x_3:
[----:B------:R-:W-:Y:S05]  /*0e70*/  BSYNC.RECONVERGENT B1 ;  /* 0x0000000000017941 */ /* 0x000fea0003800200 */
.L_x_2:
[C---:B------:R-:W-:Y:S01]  /*0e80*/  ISETP.GT.U32.AND P0, PT, R13.reuse, 0x3, PT ;  /* 0x000000030d00780c */ /* 0x040fe20003f04070 */
[----:B------:R-:W-:Y:S01]  /*0e90*/  VIADD R12, R12, 0x1 ;  /* 0x000000010c0c7836 */ /* 0x000fe20000000000 */
[--C-:B------:R-:W-:Y:S02]  /*0ea0*/  SHF.R.U64 R13, R13, 0x2, R0.reuse ;  /* 0x000000020d0d7819 */ /* 0x100fe40000001200 */
[----:B------:R-:W-:Y:S02]  /*0eb0*/  ISETP.GT.U32.AND.EX P0, PT, R0, RZ, PT, P0 ;  /* 0x000000ff0000720c */ /* 0x000fe40003f04100 */
[----:B------:R-:W-:-:S11]  /*0ec0*/  SHF.R.U32.HI R0, RZ, 0x2, R0 ;  /* 0x00000002ff007819 */ /* 0x000fd60000011600 */
[----:B------:R-:W-:Y:S05]  /*0ed0*/  @P0 BRA `(.L_x_7) ;  /* 0xfffffff000c80947 */ /* 0x000fea000383ffff */
.L_x_1:
[----:B------:R-:W-:Y:S05]  /*0ee0*/  BSYNC.RECONVERGENT B0 ;  /* 0x0000000000007941 */ /* 0x000fea0003800200 */
.L_x_0:
[----:B------:R-:W-:Y:S04]  /*0ef0*/  STG.E.64 desc[UR4][R6.64+0x18], RZ ;  /* 0x000018ff06007986 */ /* 0x000fe8000c101b04 */
[----:B------:R-:W-:Y:S04]  /*0f00*/  STG.E desc[UR4][R6.64+0x20], RZ ;  /* 0x000020ff06007986 */ /* 0x000fe8000c101904 */
[----:B------:R-:W-:Y:S01]  /*0f10*/  STG.E.64 desc[UR4][R6.64+0x28], RZ ;  /* 0x000028ff06007986 */ /* 0x000fe2000c101b04 */
[----:B------:R-:W-:Y:S05]  /*0f20*/  EXIT ;  /* 0x000000000000794d */ /* 0x000fea0003800000 */
.L_x_8:
[----:B------:R-:W-:-:S00]  /*0f30*/  BRA `(.L_x_8) ;  /* 0xfffffffc00fc7947 */ /* 0x000fc0000383ffff */
[----:B------:R-:W-:-:S00]  /*0f40*/  NOP ;  /* 0x0000000000007918 */ /* 0x000fc00000000000 */
        /* <DEDUP_REMOVED lines=11> */
.L_x_13:


//--------------------- .text._Z10placeCellsPbP17curandStateXORWOW --------------------------
	.section	.text._Z10placeCellsPbP17curandStateXORWOW,"ax",@progbits
	.align	128
        .global         _Z10placeCellsPbP17curandStateXORWOW
        .type           _Z10placeCellsPbP17curandStateXORWOW,@function
        .size           _Z10placeCellsPbP17curandStateXORWOW,(.L_x_14 - _Z10placeCellsPbP17curandStateXORWOW)
        .other          _Z10placeCellsPbP17curandStateXORWOW,@"STO_CUDA_ENTRY STV_DEFAULT"
_Z10placeCellsPbP17curandStateXORWOW:
.text._Z10placeCellsPbP17curandStateXORWOW:
[----:B------:R-:W-:Y:S01]  /*0000*/  LDC R1, c[0x0][0x37c] ;  /* 0x0000df00ff017b82 */ /* 0x000fe20000000800 */
[----:B------:R-:W0:Y:S07]  /*0010*/  S2R R2, SR_TID.Y ;  /* 0x0000000000027919 */ /* 0x000e2e0000002200 */
[----:B------:R-:W1:Y:S01]  /*0020*/  LDC R0, c[0x0][0x360] ;  /* 0x0000d800ff007b82 */ /* 0x000e620000000800 */
[----:B------:R-:W1:Y:S07]  /*0030*/  S2R R3, SR_TID.X ;  /* 0x0000000000037919 */ /* 0x000e6e0000002100 */
[----:B------:R-:W0:Y:S08]  /*0040*/  S2UR UR5, SR_CTAID.Y ;  /* 0x00000000000579c3 */ /* 0x000e300000002600 */
[----:B------:R-:W0:Y:S08]  /*0050*/  LDC R5, c[0x0][0x364] ;  /* 0x0000d900ff057b82 */ /* 0x000e300000000800 */
[----:B------:R-:W1:Y:S01]  /*0060*/  S2UR UR4, SR_CTAID.X ;  /* 0x00000000000479c3 */ /* 0x000e620000002500 */
[----:B0-----:R-:W-:-:S05]  /*0070*/  IMAD R5, R5, UR5, R2 ;  /* 0x0000000505057c24 */ /* 0x001fca000f8e0202 */
[----:B------:R-:W-:Y:S01]  /*0080*/  ISETP.GT.U32.AND P0, PT, R5, 0x31, PT ;  /* 0x000000310500780c */ /* 0x000fe20003f04070 */
[----:B-1----:R-:W-:-:S05]  /*0090*/  IMAD R0, R0, UR4, R3 ;  /* 0x0000000400007c24 */ /* 0x002fca000f8e0203 */
[----:B------:R-:W-:-:S13]  /*00a0*/  ISETP.GT.OR P0, PT, R0, 0x31, P0 ;  /* 0x000000310000780c */ /* 0x000fda0000704670 */
[----:B------:R-:W-:Y:S05]  /*00b0*/  @P0 EXIT ;  /* 0x000000000000094d */ /* 0x000fea0003800000 */
[----:B------:R-:W0:Y:S01]  /*00c0*/  LDC.64 R2, c[0x0][0x388] ;  /* 0x0000e200ff027b82 */ /* 0x000e220000000a00 */
[----:B------:R-:W1:Y:S01]  /*00d0*/  LDCU.64 UR4, c[0x0][0x358] ;  /* 0x00006b00ff0477ac */ /* 0x000e620008000a00 */
[----:B------:R-:W-:-:S04]  /*00e0*/  IMAD R0, R5, 0x32, R0 ;  /* 0x0000003205007824 */ /* 0x000fc800078e0200 */
[----:B0-----:R-:W-:-:S05]  /*00f0*/  IMAD.WIDE R2, R0, 0x30, R2 ;  /* 0x0000003000027825 */ /* 0x001fca00078e0202 */
[----:B-1----:R-:W2:Y:S04]  /*0100*/  LDG.E.64 R8, desc[UR4][R2.64] ;  /* 0x0000000402087981 */ /* 0x002ea8000c1e1b00 */
[----:B------:R-:W3:Y:S04]  /*0110*/  LDG.E.64 R6, desc[UR4][R2.64+0x10] ;  /* 0x0000100402067981 */ /* 0x000ee8000c1e1b00 */
[----:B------:R-:W4:Y:S01]  /*0120*/  LDG.E.64 R4, desc[UR4][R2.64+0x8] ;  /* 0x0000080402047981 */ /* 0x000f22000c1e1b00 */
[----:B------:R-:W-:Y:S01]  /*0130*/  IMAD.MOV.U32 R13, RZ, RZ, 0x1 ;  /* 0x00000001ff0d7424 */ /* 0x000fe200078e00ff */
[----:B--2---:R-:W-:Y:S01]  /*0140*/  SHF.R.U32.HI R10, RZ, 0x2, R9 ;  /* 0x00000002ff0a7819 */ /* 0x004fe20000011609 */
[----:B------:R-:W-:-:S03]  /*0150*/  VIADD R8, R8, 0x587c5 ;  /* 0x000587c508087836 */ /* 0x000fc60000000000 */
[----:B------:R-:W-:Y:S01]  /*0160*/  LOP3.LUT R10, R10, R9, RZ, 0x3c, !PT ;  /* 0x000000090a0a7212 */ /* 0x000fe200078e3cff */
[----:B---3--:R-:W-:Y:S01]  /*0170*/  IMAD.SHL.U32 R9, R7, 0x10, RZ ;  /* 0x0000001007097824 */ /* 0x008fe200078e00ff */
[----:B------:R-:W-:Y:S01]  /*0180*/  MOV R17, R6 ;  /* 0x0000000600117202 */ /* 0x000fe20000000f00 */
[----:B----4-:R-:W-:Y:S02]  /*0190*/  IMAD.MOV.U32 R16, RZ, RZ, R5 ;  /* 0x000000ffff107224 */ /* 0x010fe400078e0005 */
[----:B------:R-:W-:-:S03]  /*01a0*/  IMAD.SHL.U32 R11, R10, 0x2, RZ ;  /* 0x000000020a0b7824 */ /* 0x000fc600078e00ff */
[----:B------:R0:W-:Y:S02]  /*01b0*/  STG.E.64 desc[UR4][R2.64+0x8], R16 ;  /* 0x0000081002007986 */ /* 0x0001e4000c101b04 */
[----:B------:R-:W-:-:S04]  /*01c0*/  LOP3.LUT R10, R10, R11, R9, 0x96, !PT ;  /* 0x0000000b0a0a7212 */ /* 0x000fc800078e9609 */
[----:B------:R-:W-:Y:S01]  /*01d0*/  LOP3.LUT R11, R10, R7, RZ, 0x3c, !PT ;  /* 0x000000070a0b7212 */ /* 0x000fe200078e3cff */
[----:B------:R-:W-:-:S03]  /*01e0*/  IMAD.MOV.U32 R10, RZ, RZ, 0x2f800000 ;  /* 0x2f800000ff0a7424 */ /* 0x000fc600078e00ff */
[----:B------:R-:W-:-:S04]  /*01f0*/  IADD3 R9, PT, PT, R11, R8, RZ ;  /* 0x000000080b097210 */ /* 0x000fc80007ffe0ff */
[----:B------:R-:W-:-:S05]  /*0200*/  I2FP.F32.U32 R9, R9 ;  /* 0x0000000900097245 */ /* 0x000fca0000201000 */
[----:B------:R-:W-:Y:S01]  /*0210*/  FFMA R9, R9, R10, 1.1641532182693481445e-10 ;  /* 0x2f00000009097423 */ /* 0x000fe2000000000a */
[----:B------:R-:W-:-:S03]  /*0220*/  IMAD.MOV.U32 R10, RZ, RZ, R7 ;  /* 0x000000ffff0a7224 */ /* 0x000fc600078e0007 */
[----:B------:R-:W-:Y:S01]  /*0230*/  FMUL R12, R9, 100 ;  /* 0x42c80000090c7820 */ /* 0x000fe20000400000 */
[----:B------:R-:W-:Y:S01]  /*0240*/  MOV R9, R4 ;  /* 0x0000000400097202 */ /* 0x000fe20000000f00 */
[----:B------:R0:W-:Y:S04]  /*0250*/  STG.E.64 desc[UR4][R2.64+0x10], R10 ;  /* 0x0000100a02007986 */ /* 0x0001e8000c101b04 */
[----:B------:R-:W1:Y:S01]  /*0260*/  F2I.TRUNC.NTZ R12, R12 ;  /* 0x0000000c000c7305 */ /* 0x000e62000020f100 */
[----:B------:R0:W-:Y:S01]  /*0270*/  STG.E.64 desc[UR4][R2.64], R8 ;  /* 0x0000000802007986 */ /* 0x0001e2000c101b04 */
[----:B-1----:R-:W-:-:S13]  /*0280*/  ISETP.GE.AND P0, PT, R12, 0x4c, PT ;  /* 0x0000004c0c00780c */ /* 0x002fda0003f06270 */
[----:B------:R-:W1:Y:S01]  /*0290*/  @P0 LDC.64 R14, c[0x0][0x380] ;  /* 0x0000e000ff0e0b82 */ /* 0x000e620000000a00 */
[----:B------:R-:W-:Y:S02]  /*02a0*/  @P0 PRMT R4, R13, 0x7610, R4 ;  /* 0x000076100d040816 */ /* 0x000fe40000000004 */
[----:B-1----:R-:W-:-:S04]  /*02b0*/  @P0 IADD3 R6, P1, PT, R0, R14, RZ ;  /* 0x0000000e00060210 */ /* 0x002fc80007f3e0ff */
[----:B------:R-:W-:-:S05]  /*02c0*/  @P0 LEA.HI.X.SX32 R7, R0, R15, 0x1, P1 ;  /* 0x0000000f00070211 */ /* 0x000fca00008f0eff */
[----:B------:R0:W-:Y:S01]  /*02d0*/  @P0 STG.E.U8 desc[UR4][R6.64], R4 ;  /* 0x0000000406000986 */ /* 0x0001e2000c101104 */
[----:B------:R-:W-:Y:S05]  /*02e0*/  @P0 EXIT ;  /* 0x000000000000094d */ /* 0x000fea0003800000 */
[----:B------:R-:W0:Y:S02]  /*02f0*/  LDCU.64 UR6, c[0x0][0x380] ;  /* 0x00007000ff0677ac */ /* 0x000e240008000a00 */
[----:B0-----:R-:W-:-:S04]  /*0300*/  IADD3 R2, P0, PT, R0, UR6, RZ ;  /* 0x0000000600027c10 */ /* 0x001fc8000ff1e0ff */
[----:B------:R-:W-:-:S05]  /*0310*/  LEA.HI.X.SX32 R3, R0, UR7, 0x1, P0 ;  /* 0x0000000700037c11 */ /* 0x000fca00080f0eff */
[----:B------:R-:W-:Y:S01]  /*0320*/  STG.E.U8 desc[UR4][R2.64], RZ ;  /* 0x000000ff02007986 */ /* 0x000fe2000c101104 */
[----:B------:R-:W-:Y:S05]  /*0330*/  EXIT ;  /* 0x000000000000794d */ /* 0x000fea0003800000 */
.L_x_9:
        /* <DEDUP_REMOVED lines=12> */
.L_x_14:


//--------------------- .text._Z21computeNextGenerationPKbPb --------------------------
	.section	.text._Z21computeNextGenerationPKbPb,"ax",@progbits
	.align	128
        .global         _Z21computeNextGenerationPKbPb
        .type           _Z21computeNextGenerationPKbPb,@function
        .size           _Z21computeNextGenerationPKbPb,(.L_x_15 - _Z21computeNextGenerationPKbPb)
        .other          _Z21computeNextGenerationPKbPb,@"STO_CUDA_ENTRY STV_DEFAULT"
_Z21computeNextGenerationPKbPb:
.text._Z21computeNextGenerationPKbPb:
[----:B------:R-:W-:Y:S01]  /*0000*/  LDC R1, c[0x0][0x37c] ;  /* 0x0000df00ff017b82 */ /* 0x000fe20000000800 */
[----:B------:R-:W0:Y:S01]  /*0010*/  S2R R6, SR_CTAID.Y ;  /* 0x0000000000067919 */ /* 0x000e220000002600 */
[----:B------:R-:W1:Y:S01]  /*0020*/  LDCU UR4, c[0x0][0x360] ;  /* 0x00006c00ff0477ac */ /* 0x000e620008000800 */
[----:B------:R-:W0:Y:S01]  /*0030*/  S2R R3, SR_TID.Y ;  /* 0x0000000000037919 */ /* 0x000e220000002200 */
[----:B------:R-:W0:Y:S01]  /*0040*/  LDCU UR5, c[0x0][0x364] ;  /* 0x00006c80ff0577ac */ /* 0x000e220008000800 */
[----:B------:R-:W1:Y:S01]  /*0050*/  S2R R5, SR_CTAID.X ;  /* 0x0000000000057919 */ /* 0x000e620000002500 */
[----:B------:R-:W1:Y:S01]  /*0060*/  S2R R0, SR_TID.X ;  /* 0x0000000000007919 */ /* 0x000e620000002100 */
[----:B0-----:R-:W-:-:S05]  /*0070*/  IMAD R6, R6, UR5, R3 ;  /* 0x0000000506067c24 */ /* 0x001fca000f8e0203 */
[----:B------:R-:W-:Y:S01]  /*0080*/  ISETP.GT.U32.AND P0, PT, R6, 0x32, PT ;  /* 0x000000320600780c */ /* 0x000fe20003f04070 */
[----:B-1----:R-:W-:-:S05]  /*0090*/  IMAD R5, R5, UR4, R0 ;  /* 0x0000000405057c24 */ /* 0x002fca000f8e0200 */
[----:B------:R-:W-:-:S13]  /*00a0*/  ISETP.GT.OR P0, PT, R5, 0x31, P0 ;  /* 0x000000310500780c */ /* 0x000fda0000704670 */
[----:B------:R-:W-:Y:S05]  /*00b0*/  @P0 EXIT ;  /* 0x000000000000094d */ /* 0x000fea0003800000 */
[----:B------:R-:W-:Y:S01]  /*00c0*/  IMAD.MOV.U32 R3, RZ, RZ, 0x32 ;  /* 0x00000032ff037424 */ /* 0x000fe200078e00ff */
[----:B------:R-:W0:Y:S01]  /*00d0*/  LDCU.64 UR6, c[0x0][0x380] ;  /* 0x00007000ff0677ac */ /* 0x000e220008000a00 */
[C---:B------:R-:W-:Y:S02]  /*00e0*/  VIADD R9, R6.reuse, 0xffffffcd ;  /* 0xffffffcd06097836 */ /* 0x040fe40000000000 */
[----:B------:R-:W-:Y:S01]  /*00f0*/  IMAD R4, R6, R3, -0x32 ;  /* 0xffffffce06047424 */ /* 0x000fe200078e0203 */
[----:B------:R-:W1:Y:S01]  /*0100*/  LDCU.64 UR4, c[0x0][0x358] ;  /* 0x00006b00ff0477ac */ /* 0x000e620008000a00 */
[----:B------:R-:W-:Y:S01]  /*0110*/  VIADD R7, R5, 0xffffffff ;  /* 0xffffffff05077836 */ /* 0x000fe20000000000 */
[----:B------:R-:W-:-:S03]  /*0120*/  ISETP.GE.U32.AND P1, PT, R9, -0x32, PT ;  /* 0xffffffce0900780c */ /* 0x000fc60003f26070 */
[C---:B------:R-:W-:Y:S01]  /*0130*/  IMAD.IADD R0, R7.reuse, 0x1, R4 ;  /* 0x0000000107007824 */ /* 0x040fe200078e0204 */
[----:B------:R-:W-:-:S04]  /*0140*/  ISETP.GT.U32.AND P3, PT, R7, 0x31, PT ;  /* 0x000000310700780c */ /* 0x000fc80003f64070 */
[----:B------:R-:W-:-:S04]  /*0150*/  SEL R0, R0, 0xffffffff, P1 ;  /* 0xffffffff00007807 */ /* 0x000fc80000800000 */
[----:B------:R-:W-:-:S04]  /*0160*/  SEL R0, R0, 0xffffffff, !P3 ;  /* 0xffffffff00007807 */ /* 0x000fc80005800000 */
[----:B------:R-:W-:-:S13]  /*0170*/  ISETP.GE.AND P2, PT, R0, RZ, PT ;  /* 0x000000ff0000720c */ /* 0x000fda0003f46270 */
[----:B0-----:R-:W-:-:S05]  /*0180*/  @P2 IADD3 R2, P0, PT, R0, UR6, RZ ;  /* 0x0000000600022c10 */ /* 0x001fca000ff1e0ff */
[----:B------:R-:W-:-:S05]  /*0190*/  @P2 IMAD.X R3, RZ, RZ, UR7, P0 ;  /* 0x00000007ff032e24 */ /* 0x000fca00080e06ff */
[----:B-1----:R0:W2:Y:S01]  /*01a0*/  @P2 LDG.E.U8 R8, desc[UR4][R2.64] ;  /* 0x0000000402082981 */ /* 0x0020a2000c1e1100 */
[C---:B------:R-:W-:Y:S01]  /*01b0*/  VIADD R10, R5.reuse, 0xffffffcf ;  /* 0xffffffcf050a7836 */ /* 0x040fe20000000000 */
[C---:B------:R-:W-:Y:S01]  /*01c0*/  ISETP.GT.U32.AND P0, PT, R5.reuse, 0x31, PT ;  /* 0x000000310500780c */ /* 0x040fe20003f04070 */
[----:B------:R-:W-:Y:S01]  /*01d0*/  IMAD.IADD R4, R5, 0x1, R4 ;  /* 0x0000000105047824 */ /* 0x000fe200078e0204 */
[C---:B------:R-:W-:Y:S01]  /*01e0*/  VIMNMX.U32 R7, PT, PT, R6.reuse, R7, !PT ;  /* 0x0000000706077248 */ /* 0x040fe20007fe0000 */
[----:B------:R-:W-:Y:S01]  /*01f0*/  IMAD R0, R6, 0x32, R5 ;  /* 0x0000003206007824 */ /* 0x000fe200078e0205 */
[----:B------:R-:W-:Y:S02]  /*0200*/  VIMNMX.U32 R9, PT, PT, R9, R10, PT ;  /* 0x0000000a09097248 */ /* 0x000fe40003fe0000 */
[----:B------:R-:W-:Y:S01]  /*0210*/  SEL R4, R4, 0xffffffff, P1 ;  /* 0xffffffff04047807 */ /* 0x000fe20000800000 */
[C---:B------:R-:W-:Y:S01]  /*0220*/  VIADD R5, R0.reuse, 0xffffffcf ;  /* 0xffffffcf00057836 */ /* 0x040fe20000000000 */
[----:B------:R-:W-:Y:S01]  /*0230*/  ISETP.GE.U32.AND P4, PT, R9, -0x32, PT ;  /* 0xffffffce0900780c */ /* 0x000fe20003f86070 */
[----:B0-----:R-:W-:Y:S01]  /*0240*/  VIADD R2, R0, 0xffffffff ;  /* 0xffffffff00027836 */ /* 0x001fe20000000000 */
[----:B------:R-:W-:-:S02]  /*0250*/  SEL R9, R4, 0xffffffff, !P0 ;  /* 0xffffffff04097807 */ /* 0x000fc40004000000 */
[----:B------:R-:W-:Y:S02]  /*0260*/  SEL R11, R5, 0xffffffff, P4 ;  /* 0xffffffff050b7807 */ /* 0x000fe40002000000 */
[----:B------:R-:W-:Y:S02]  /*0270*/  ISETP.GE.AND P6, PT, R9, RZ, PT ;  /* 0x000000ff0900720c */ /* 0x000fe40003fc6270 */
[----:B------:R-:W-:Y:S01]  /*0280*/  ISETP.GT.U32.AND P1, PT, R7, 0x31, PT ;  /* 0x000000310700780c */ /* 0x000fe20003f24070 */
[----:B------:R-:W-:Y:S01]  /*0290*/  IMAD.MOV.U32 R7, RZ, RZ, RZ ;  /* 0x000000ffff077224 */ /* 0x000fe200078e00ff */
[----:B------:R-:W-:Y:S02]  /*02a0*/  P2R R14, PR, RZ, 0x1 ;  /* 0x00000001ff0e7803 */ /* 0x000fe40000000000 */
[----:B------:R-:W-:Y:S02]  /*02b0*/  SEL R13, R2, 0xffffffff, !P1 ;  /* 0xffffffff020d7807 */ /* 0x000fe40004800000 */
[----:B------:R-:W-:-:S02]  /*02c0*/  ISETP.GE.AND P1, PT, R11, RZ, PT ;  /* 0x000000ff0b00720c */ /* 0x000fc40003f26270 */
[----:B------:R-:W-:Y:S02]  /*02d0*/  ISETP.GE.AND P5, PT, R13, RZ, PT ;  /* 0x000000ff0d00720c */ /* 0x000fe40003fa6270 */
[----:B------:R-:W-:Y:S01]  /*02e0*/  P2R R18, PR, RZ, 0x2 ;  /* 0x00000002ff127803 */ /* 0x000fe20000000000 */
[----:B------:R-:W0:Y:S08]  /*02f0*/  @P6 LDC.64 R16, c[0x0][0x380] ;  /* 0x0000e000ff106b82 */ /* 0x000e300000000a00 */
[----:B------:R-:W1:Y:S08]  /*0300*/  @P1 LDC.64 R4, c[0x0][0x380] ;  /* 0x0000e000ff041b82 */ /* 0x000e700000000a00 */
[----:B------:R-:W3:Y:S01]  /*0310*/  @P5 LDC.64 R2, c[0x0][0x380] ;  /* 0x0000e000ff025b82 */ /* 0x000ee20000000a00 */
[----:B--2---:R-:W-:-:S04]  /*0320*/  @P2 ISETP.NE.AND P4, PT, R8, RZ, PT ;  /* 0x000000ff0800220c */ /* 0x004fc80003f85270 */
[----:B------:R-:W-:Y:S02]  /*0330*/  @P2 SEL R7, RZ, 0x1, !P4 ;  /* 0x00000001ff072807 */ /* 0x000fe40006000000 */
[----:B0-----:R-:W-:Y:S02]  /*0340*/  @P6 IADD3 R8, P2, PT, R9, R16, RZ ;  /* 0x0000001009086210 */ /* 0x001fe40007f5e0ff */
[----:B-1----:R-:W-:Y:S01]  /*0350*/  @P1 IADD3 R4, P4, PT, R11, R4, RZ ;  /* 0x000000040b041210 */ /* 0x002fe20007f9e0ff */
[----:B------:R-:W-:Y:S02]  /*0360*/  VIADD R11, R0, 0x1 ;  /* 0x00000001000b7836 */ /* 0x000fe40000000000 */
[----:B------:R-:W-:Y:S01]  /*0370*/  @P6 IMAD.X R9, RZ, RZ, R17, P2 ;  /* 0x000000ffff096224 */ /* 0x000fe200010e0611 */
[----:B---3--:R-:W-:Y:S01]  /*0380*/  @P5 IADD3 R2, P2, PT, R13, R2, RZ ;  /* 0x000000020d025210 */ /* 0x008fe20007f5e0ff */
[----:B------:R-:W-:Y:S01]  /*0390*/  @P1 IMAD.X R5, RZ, RZ, R5, P4 ;  /* 0x000000ffff051224 */ /* 0x000fe200020e0605 */
[----:B------:R-:W-:-:S02]  /*03a0*/  ISETP.GT.U32.AND P4, PT, R6, 0x31, PT ;  /* 0x000000310600780c */ /* 0x000fc40003f84070 */
[----:B------:R-:W2:Y:S01]  /*03b0*/  @P6 LDG.E.U8 R8, desc[UR4][R8.64] ;  /* 0x0000000408086981 */ /* 0x000ea2000c1e1100 */
[----:B------:R-:W-:Y:S01]  /*03c0*/  ISETP.GE.U32.AND P1, PT, R10, -0x32, PT ;  /* 0xffffffce0a00780c */ /* 0x000fe20003f26070 */
[----:B------:R-:W-:Y:S01]  /*03d0*/  @P5 IMAD.X R3, RZ, RZ, R3, P2 ;  /* 0x000000ffff035224 */ /* 0x000fe200010e0603 */
[----:B------:R-:W-:Y:S02]  /*03e0*/  SEL R11, R11, 0xffffffff, !P4 ;  /* 0xffffffff0b0b7807 */ /* 0x000fe40006000000 */
[----:B------:R-:W-:Y:S01]  /*03f0*/  ISETP.GT.U32.AND P2, PT, R6, 0x30, PT ;  /* 0x000000300600780c */ /* 0x000fe20003f44070 */
[----:B------:R-:W-:Y:S01]  /*0400*/  VIADD R6, R0, 0x31 ;  /* 0x0000003100067836 */ /* 0x000fe20000000000 */
[----:B------:R-:W-:Y:S01]  /*0410*/  SEL R11, R11, 0xffffffff, P1 ;  /* 0xffffffff0b0b7807 */ /* 0x000fe20000800000 */
[----:B------:R-:W3:Y:S03]  /*0420*/  @P5 LDG.E.U8 R2, desc[UR4][R2.64] ;  /* 0x0000000402025981 */ /* 0x000ee6000c1e1100 */
[----:B------:R-:W-:-:S02]  /*0430*/  ISETP.GE.AND P4, PT, R11, RZ, PT ;  /* 0x000000ff0b00720c */ /* 0x000fc40003f86270 */
[----:B------:R-:W-:-:S04]  /*0440*/  SEL R6, R6, 0xffffffff, !P2 ;  /* 0xffffffff06067807 */ /* 0x000fc80005000000 */
[----:B------:R-:W-:Y:S01]  /*0450*/  SEL R15, R6, 0xffffffff, !P3 ;  /* 0xffffffff060f7807 */ /* 0x000fe20005800000 */
[----:B------:R-:W-:-:S05]  /*0460*/  VIADD R6, R0, 0x32 ;  /* 0x0000003200067836 */ /* 0x000fca0000000000 */
[----:B------:R-:W-:Y:S01]  /*0470*/  SEL R6, R6, 0xffffffff, !P2 ;  /* 0xffffffff06067807 */ /* 0x000fe20005000000 */
[----:B------:R-:W0:Y:S02]  /*0480*/  @P4 LDC.64 R12, c[0x0][0x380] ;  /* 0x0000e000ff0c4b82 */ /* 0x000e240000000a00 */
[----:B0-----:R-:W-:-:S05]  /*0490*/  @P4 IADD3 R12, P3, PT, R11, R12, RZ ;  /* 0x0000000c0b0c4210 */ /* 0x001fca0007f7e0ff */
[----:B------:R-:W-:Y:S01]  /*04a0*/  @P4 IMAD.X R13, RZ, RZ, R13, P3 ;  /* 0x000000ffff0d4224 */ /* 0x000fe200018e060d */
[----:B------:R-:W-:-:S04]  /*04b0*/  ISETP.GE.AND P3, PT, R15, RZ, PT ;  /* 0x000000ff0f00720c */ /* 0x000fc80003f66270 */
[----:B------:R-:W4:Y:S09]  /*04c0*/  @P4 LDG.E.U8 R12, desc[UR4][R12.64] ;  /* 0x000000040c0c4981 */ /* 0x000f32000c1e1100 */
[----:B------:R-:W0:Y:S02]  /*04d0*/  @P3 LDC.64 R10, c[0x0][0x380] ;  /* 0x0000e000ff0a3b82 */ /* 0x000e240000000a00 */
[----:B0-----:R-:W-:-:S05]  /*04e0*/  @P3 IADD3 R10, P0, PT, R15, R10, RZ ;  /* 0x0000000a0f0a3210 */ /* 0x001fca0007f1e0ff */
[----:B------:R-:W-:Y:S01]  /*04f0*/  @P3 IMAD.X R11, RZ, RZ, R11, P0 ;  /* 0x000000ffff0b3224 */ /* 0x000fe200000e060b */
[----:B------:R-:W-:-:S04]  /*0500*/  ISETP.NE.AND P0, PT, R14, RZ, PT ;  /* 0x000000ff0e00720c */ /* 0x000fc80003f05270 */
[----:B------:R-:W-:Y:S01]  /*0510*/  SEL R17, R6, 0xffffffff, !P0 ;  /* 0xffffffff06117807 */ /* 0x000fe20004000000 */
[----:B------:R-:W-:Y:S01]  /*0520*/  VIADD R6, R0, 0x33 ;  /* 0x0000003300067836 */ /* 0x000fe20000000000 */
[----:B------:R-:W5:Y:S04]  /*0530*/  @P3 LDG.E.U8 R10, desc[UR4][R10.64] ;  /* 0x000000040a0a3981 */ /* 0x000f68000c1e1100 */
[----:B------:R-:W-:Y:S02]  /*0540*/  SEL R6, R6, 0xffffffff, !P2 ;  /* 0xffffffff06067807 */ /* 0x000fe40005000000 */
[----:B------:R-:W-:-:S13]  /*0550*/  ISETP.GE.AND P2, PT, R17, RZ, PT ;  /* 0x000000ff1100720c */ /* 0x000fda0003f46270 */
[----:B------:R-:W0:Y:S02]  /*0560*/  @P2 LDC.64 R14, c[0x0][0x380] ;  /* 0x0000e000ff0e2b82 */ /* 0x000e240000000a00 */
[----:B0-----:R-:W-:-:S05]  /*0570*/  @P2 IADD3 R16, P0, PT, R17, R14, RZ ;  /* 0x0000000e11102210 */ /* 0x001fca0007f1e0ff */
[----:B------:R-:W-:Y:S01]  /*0580*/  @P2 IMAD.X R17, RZ, RZ, R15, P0 ;  /* 0x000000ffff112224 */ /* 0x000fe200000e060f */
[----:B------:R-:W-:-:S04]  /*0590*/  SEL R15, R6, 0xffffffff, P1 ;  /* 0xffffffff060f7807 */ /* 0x000fc80000800000 */
[----:B------:R-:W-:Y:S01]  /*05a0*/  ISETP.GE.AND P0, PT, R15, RZ, PT ;  /* 0x000000ff0f00720c */ /* 0x000fe20003f06270 */
[----:B------:R-:W5:-:S12]  /*05b0*/  @P2 LDG.E.U8 R16, desc[UR4][R16.64] ;  /* 0x0000000410102981 */ /* 0x000f58000c1e1100 */
[----:B------:R-:W0:Y:S01]  /*05c0*/  @P0 LDC.64 R20, c[0x0][0x380] ;  /* 0x0000e000ff140b82 */ /* 0x000e220000000a00 */
[----:B------:R-:W-:Y:S01]  /*05d0*/  @P6 VIADD R6, R7, 0x1 ;  /* 0x0000000107066836 */ /* 0x000fe20000000000 */
[----:B0-----:R-:W-:-:S05]  /*05e0*/  @P0 IADD3 R14, P1, PT, R15, R20, RZ ;  /* 0x000000140f0e0210 */ /* 0x001fca0007f3e0ff */
[----:B------:R-:W-:-:S05]  /*05f0*/  @P0 IMAD.X R15, RZ, RZ, R21, P1 ;  /* 0x000000ffff0f0224 */ /* 0x000fca00008e0615 */
[----:B------:R-:W5:Y:S01]  /*0600*/  @P0 LDG.E.U8 R14, desc[UR4][R14.64] ;  /* 0x000000040e0e0981 */ /* 0x000f62000c1e1100 */
[----:B--2---:R-:W-:-:S13]  /*0610*/  ISETP.NE.OR P1, PT, R8, RZ, !P6 ;  /* 0x000000ff0800720c */ /* 0x004fda0007725670 */
[----:B------:R-:W-:Y:S01]  /*0620*/  @!P1 IMAD.MOV R6, RZ, RZ, R7 ;  /* 0x000000ffff069224 */ /* 0x000fe200078e0207 */
[----:B------:R-:W-:-:S13]  /*0630*/  ISETP.NE.AND P1, PT, R18, RZ, PT ;  /* 0x000000ff1200720c */ /* 0x000fda0003f25270 */
[----:B------:R-:W2:Y:S01]  /*0640*/  @P1 LDG.E.U8 R4, desc[UR4][R4.64] ;  /* 0x0000000404041981 */ /* 0x000ea2000c1e1100 */
[----:B------:R-:W-:-:S04]  /*0650*/  @P6 IMAD.MOV.U32 R7, RZ, RZ, R6 ;  /* 0x000000ffff076224 */ /* 0x000fc800078e0006 */
[----:B------:R-:W-:Y:S01]  /*0660*/  @P1 VIADD R6, R7, 0x1 ;  /* 0x0000000107061836 */ /* 0x000fe20000000000 */
[----:B------:R-:W-:Y:S01]  /*0670*/  BSSY.RECONVERGENT B0, `(.L_x_10) ;  /* 0x0000022000007945 */ /* 0x000fe20003800200 */
[----:B--2---:R-:W-:-:S13]  /*0680*/  ISETP.NE.OR P6, PT, R4, RZ, !P1 ;  /* 0x000000ff0400720c */ /* 0x004fda0004fc5670 */
[----:B------:R-:W-:Y:S01]  /*0690*/  @!P6 IMAD.MOV R6, RZ, RZ, R7 ;  /* 0x000000ffff06e224 */ /* 0x000fe200078e0207 */
[----:B---3--:R-:W-:-:S03]  /*06a0*/  ISETP.NE.OR P6, PT, R2, RZ, !P5 ;  /* 0x000000ff0200720c */ /* 0x008fc60006fc5670 */
[----:B------:R-:W-:Y:S01]  /*06b0*/  @P1 IMAD.MOV.U32 R7, RZ, RZ, R6 ;  /* 0x000000ffff071224 */ /* 0x000fe200078e0006 */
[----:B----4-:R-:W-:-:S03]  /*06c0*/  ISETP.NE.OR P1, PT, R12, RZ, !P4 ;  /* 0x000000ff0c00720c */ /* 0x010fc60006725670 */
[----:B------:R-:W-:-:S06]  /*06d0*/  @P5 VIADD R2, R7, 0x1 ;  /* 0x0000000107025836 */ /* 0x000fcc0000000000 */
[----:B------:R-:W-:-:S04]  /*06e0*/  @!P6 IMAD.MOV R2, RZ, RZ, R7 ;  /* 0x000000ffff02e224 */ /* 0x000fc800078e0207 */
[----:B------:R-:W-:Y:S01]  /*06f0*/  @P5 IMAD.MOV.U32 R7, RZ, RZ, R2 ;  /* 0x000000ffff075224 */ /* 0x000fe200078e0002 */
[----:B-----5:R-:W-:-:S03]  /*0700*/  ISETP.NE.OR P5, PT, R10, RZ, !P3 ;  /* 0x000000ff0a00720c */ /* 0x020fc60005fa5670 */
[----:B------:R-:W-:Y:S02]  /*0710*/  @P4 VIADD R2, R7, 0x1 ;  /* 0x0000000107024836 */ /* 0x000fe40000000000 */
[----:B------:R-:W-:Y:S01]  /*0720*/  @!P1 IMAD.MOV R2, RZ, RZ, R7 ;  /* 0x000000ffff029224 */ /* 0x000fe200078e0207 */
[----:B------:R-:W-:-:S03]  /*0730*/  ISETP.NE.OR P1, PT, R16, RZ, !P2 ;  /* 0x000000ff1000720c */ /* 0x000fc60005725670 */
[----:B------:R-:W-:-:S04]  /*0740*/  @P4 IMAD.MOV.U32 R7, RZ, RZ, R2 ;  /* 0x000000ffff074224 */ /* 0x000fc800078e0002 */
[----:B------:R-:W-:Y:S02]  /*0750*/  @P3 VIADD R2, R7, 0x1 ;  /* 0x0000000107023836 */ /* 0x000fe40000000000 */
[----:B------:R-:W-:-:S04]  /*0760*/  @!P5 IMAD.MOV R2, RZ, RZ, R7 ;  /* 0x000000ffff02d224 */ /* 0x000fc800078e0207 */
[----:B------:R-:W-:Y:S01]  /*0770*/  @P3 IMAD.MOV.U32 R7, RZ, RZ, R2 ;  /* 0x000000ffff073224 */ /* 0x000fe200078e0002 */
[----:B------:R-:W-:-:S03]  /*0780*/  ISETP.NE.OR P3, PT, R14, RZ, !P0 ;  /* 0x000000ff0e00720c */ /* 0x000fc60004765670 */
[----:B------:R-:W-:Y:S02]  /*0790*/  @P2 VIADD R2, R7, 0x1 ;  /* 0x0000000107022836 */ /* 0x000fe40000000000 */
[----:B------:R-:W-:-:S04]  /*07a0*/  @!P1 IMAD.MOV R2, RZ, RZ, R7 ;  /* 0x000000ffff029224 */ /* 0x000fc800078e0207 */
[----:B------:R-:W-:-:S04]  /*07b0*/  @P2 IMAD.MOV.U32 R7, RZ, RZ, R2 ;  /* 0x000000ffff072224 */ /* 0x000fc800078e0002 */
[----:B------:R-:W-:Y:S02]  /*07c0*/  @P0 VIADD R2, R7, 0x1 ;  /* 0x0000000107020836 */ /* 0x000fe40000000000 */
[----:B------:R-:W-:-:S04]  /*07d0*/  @!P3 IMAD.MOV R2, RZ, RZ, R7 ;  /* 0x000000ffff02b224 */ /* 0x000fc800078e0207 */
[----:B------:R-:W-:-:S05]  /*07e0*/  @P0 IMAD.MOV.U32 R7, RZ, RZ, R2 ;  /* 0x000000ffff070224 */ /* 0x000fca00078e0002 */
[----:B------:R-:W-:Y:S02]  /*07f0*/  ISETP.GE.U32.AND P1, PT, R7, 0x2, PT ;  /* 0x000000020700780c */ /* 0x000fe40003f26070 */
[----:B------:R-:W-:Y:S02]  /*0800*/  SHF.R.S32.HI R4, RZ, 0x1f, R0 ;  /* 0x0000001fff047819 */ /* 0x000fe40000011400 */
[----:B------:R-:W-:-:S04]  /*0810*/  IADD3 R2, P2, PT, R0, UR6, RZ ;  /* 0x0000000600027c10 */ /* 0x000fc8000ff5e0ff */
[----:B------:R-:W-:Y:S02]  /*0820*/  IADD3.X R3, PT, PT, R4, UR7, RZ, P2, !PT ;  /* 0x0000000704037c10 */ /* 0x000fe400097fe4ff */
[----:B------:R-:W-:-:S03]  /*0830*/  PLOP3.LUT P0, PT, PT, PT, PT, 0x8, 0x80 ;  /* 0x000000000080781c */ /* 0x000fc60003f0e170 */
[----:B------:R-:W-:Y:S10]  /*0840*/  @!P1 BRA `(.L_x_11) ;  /* 0x0000000000109947 */ /* 0x000ff40003800000 */
[----:B------:R-:W2:Y:S02]  /*0850*/  LDG.E.U8 R2, desc[UR4][R2.64] ;  /* 0x0000000402027981 */ /* 0x000ea4000c1e1100 */
[----:B--2---:R-:W-:-:S13]  /*0860*/  ISETP.NE.AND P1, PT, R2, RZ, PT ;  /* 0x000000ff0200720c */ /* 0x004fda0003f25270 */
[C---:B------:R-:W-:Y:S02]  /*0870*/  @P1 ISETP.LT.U32.AND P0, PT, R7.reuse, 0x4, PT ;  /* 0x000000040700180c */ /* 0x040fe40003f01070 */
[----:B------:R-:W-:-:S13]  /*0880*/  @!P1 ISETP.EQ.AND P0, PT, R7, 0x3, PT ;  /* 0x000000030700980c */ /* 0x000fda0003f02270 */
.L_x_11:
[----:B------:R-:W-:Y:S05]  /*0890*/  BSYNC.RECONVERGENT B0 ;  /* 0x0000000000007941 */ /* 0x000fea0003800200 */
.L_x_10:
[----:B------:R-:W0:Y:S01]  /*08a0*/  LDCU.64 UR6, c[0x0][0x388] ;  /* 0x00007100ff0677ac */ /* 0x000e220008000a00 */
[----:B------:R-:W-:Y:S02]  /*08b0*/  SEL R5, RZ, 0x1, !P0 ;  /* 0x00000001ff057807 */ /* 0x000fe40004000000 */
[----:B0-----:R-:W-:-:S04]  /*08c0*/  IADD3 R2, P1, PT, R0, UR6, RZ ;  /* 0x0000000600027c10 */ /* 0x001fc8000ff3e0ff */
[----:B------:R-:W-:-:S05]  /*08d0*/  IADD3.X R3, PT, PT, R4, UR7, RZ, P1, !PT ;  /* 0x0000000704037c10 */ /* 0x000fca0008ffe4ff */
[----:B------:R-:W-:Y:S01]  /*08e0*/  STG.E.U8 desc[UR4][R2.64], R5 ;  /* 0x0000000502007986 */ /* 0x000fe2000c101104 */
[----:B------:R-:W-:Y:S05]  /*08f0*/  EXIT ;  /* 0x000000000000794d */ /* 0x000fea0003800000 */
.L_x_12:
        /* <DEDUP_REMOVED lines=16> */
.L_x_15:


//--------------------- .nv.global.init           --------------------------
	.section	.nv.global.init,"aw",@progbits
	.align	4
.nv.global.init:
	.type		mrg32k3aM1SubSeq,@object
	.size		mrg32k3aM1SubSeq,(mrg32k3aM2SubSeq - mrg32k3aM1SubSeq)
mrg32k3aM1SubSeq:
        /*0000*/ 	.byte	0x0b, 0xcc, 0xee, 0x04, 0x73, 0x29, 0x8b, 0x6f, 0xf6, 0x53, 0x03, 0xf6, 0x23, 0xf6, 0xea, 0xda
        /* <DEDUP_REMOVED lines=125> */
	.type		mrg32k3aM2SubSeq,@object
	.size		mrg32k3aM2SubSeq,(mrg32k3aM1 - mrg32k3aM2SubSeq)
mrg32k3aM2SubSeq:
        /* <DEDUP_REMOVED lines=126> */
	.type		mrg32k3aM1,@object
	.size		mrg32k3aM1,(mrg32k3aM1Seq - mrg32k3aM1)
mrg32k3aM1:
        /* <DEDUP_REMOVED lines=144> */
	.type		mrg32k3aM1Seq,@object
	.size		mrg32k3aM1Seq,(mrg32k3aM2 - mrg32k3aM1Seq)
mrg32k3aM1Seq:
        /* <DEDUP_REMOVED lines=144> */
	.type		mrg32k3aM2,@object
	.size		mrg32k3aM2,(mrg32k3aM2Seq - mrg32k3aM2)
mrg32k3aM2:
        /* <DEDUP_REMOVED lines=144> */
	.type		mrg32k3aM2Seq,@object
	.size		mrg32k3aM2Seq,(precalc_xorwow_matrix - mrg32k3aM2Seq)
mrg32k3aM2Seq:
        /* <DEDUP_REMOVED lines=144> */
	.type		precalc_xorwow_matrix,@object
	.size		precalc_xorwow_matrix,(precalc_xorwow_offset_matrix - precalc_xorwow_matrix)
precalc_xorwow_matrix:
        /* <DEDUP_REMOVED lines=6400> */
	.type		precalc_xorwow_offset_matrix,@object
	.size		precalc_xorwow_offset_matrix,(.L_1 - precalc_xorwow_offset_matrix)
precalc_xorwow_offset_matrix:
        /* <DEDUP_REMOVED lines=6400> */
.L_1:


//--------------------- .nv.shared.reserved.0     --------------------------
	.section	.nv.shared.reserved.0,"aw",@nobits
	.weak		__nv_reservedSMEM_offset_0_alias
	.size		__nv_reservedSMEM_offset_0_alias, 0, 64
	.other		__nv_reservedSMEM_offset_0_alias,@"STO_CUDA_RESERVED_SHARED STV_DEFAULT"
__nv_reservedSMEM_offset_0_alias:
	.zero		0
	.zero		64


//--------------------- .nv.constant0._Z10initCurandP17curandStateXORWOWm --------------------------
	.section	.nv.constant0._Z10initCurandP17curandStateXORWOWm,"a",@progbits
	.sectionflags	@""
	.align	4
.nv.constant0._Z10initCurandP17curandStateXORWOWm:
	.zero		912


//--------------------- .nv.constant0._Z10placeCellsPbP17curandStateXORWOW --------------------------
	.section	.nv.constant0._Z10placeCellsPbP17curandStateXORWOW,"a",@progbits
	.sectionflags	@""
	.align	4
.nv.constant0._Z10placeCellsPbP17curandStateXORWOW:
	.zero		912


//--------------------- .nv.constant0._Z21computeNextGenerationPKbPb --------------------------
	.section	.nv.constant0._Z21computeNextGenerationPKbPb,"a",@progbits
	.sectionflags	@""
	.align	4
.nv.constant0._Z21computeNextGenerationPKbPb:
	.zero		912


//--------------------- SYMBOLS --------------------------

	.type		.nv.reservedSmem.offset0,@object
	.size		.nv.reservedSmem.offset0,0x4
